def attn_fwd(
    Q,
    K,
    V,
    Out,
    Lse,
    sm_scale,
    stride_qz,
    stride_qh,
    stride_qm,
    stride_qk,
    stride_kz,
    stride_kh,
    stride_kn,
    stride_kk,
    stride_vz,
    stride_vh,
    stride_vn,
    stride_vk,
    stride_oz,
    stride_oh,
    stride_om,
    stride_ok,
    seqlen_q,
    seqlen_k,
    BLOCK_M: tl.constexpr,
    BLOCK_N: tl.constexpr,
    HEAD_DIM: tl.constexpr,
    CAUSAL: tl.constexpr,
):
    start_m = tl.program_id(0)
    off_hz = tl.program_id(1)
    q_off = off_hz * stride_qh
    k_off = off_hz * stride_kh
    v_off = off_hz * stride_vh
    offs_m = start_m * BLOCK_M + tl.arange(0, BLOCK_M)
    offs_d = tl.arange(0, HEAD_DIM)
    offs_n = tl.arange(0, BLOCK_N)
    q_ptrs = Q + q_off + offs_m[:, None] * stride_qm + offs_d[None, :] * stride_qk
    k_ptrs = K + k_off + offs_d[:, None] * stride_kk + offs_n[None, :] * stride_kn
    v_ptrs = V + v_off + offs_n[:, None] * stride_vn + offs_d[None, :] * stride_vk
    m_i = tl.full([BLOCK_M], float("-inf"), dtype=tl.float32)
    l_i = tl.zeros([BLOCK_M], dtype=tl.float32) + 1.0
    acc = tl.zeros([BLOCK_M, HEAD_DIM], dtype=tl.float32)
    q = tl.load(q_ptrs)
    acc, l_i, m_i = _attn_fwd_inner(
        acc,
        l_i,
        m_i,
        q,
        k_ptrs,
        v_ptrs,
        sm_scale,
        stride_kn,
        stride_vn,
        start_m,
        seqlen_k,
        BLOCK_M,
        BLOCK_N,
        HEAD_DIM,
        CAUSAL,
    )
    acc = acc / l_i[:, None]
    lse = m_i + tl.math.log2(l_i) / 1.4426950408889634
    o_ptrs = (
        Out
        + off_hz * stride_oh
        + offs_m[:, None] * stride_om
        + offs_d[None, :] * stride_ok
    )
    tl.store(o_ptrs, acc.to(Out.dtype.element_ty))
    tl.store(Lse + off_hz * seqlen_q + offs_m, lse)

# config = {"BLOCK_M": 32, "BLOCK_N": 32, "HEAD_DIM": 16, "arch": "sm_100", "causal": true, "dtype": "fp16", "num_stages": 4, "num_warps": 4}
# arch = sm_100


// ===== COMPILED SASS (sm_100a) =====

	.target	sm_100a

	.elftype	@"ET_EXEC"


//--------------------- .note.nv.tkinfo           --------------------------
	.section	.note.nv.tkinfo,"",@"SHT_NOTE"
	.sectionflags	@"SHF_NOTE_NV_TKINFO"
	.tkinfo
        /*0018*/ 	.word	0x00000081
        /*0030*/ 	.string	""
        /*0030*/ 	.string	"ptxas-blackwell"
        /*0030*/ 	.string	"Cuda compilation tools, release 12.9, V12.9.86"
        /*0030*/ 	.string	"Build cuda_12.9.r12.9/compiler.36037853_0"
        /*0030*/ 	.string	"-v  -suppress-debug-info  -lineinfo  -arch sm_100a "



//--------------------- .note.nv.cuver            --------------------------
	.section	.note.nv.cuver,"",@"SHT_NOTE"
	.sectionflags	@"SHF_NOTE_NV_CUVER"
        /*0018*/ 	.short	0x0001
        /*001a*/ 	.short	0x0064
        /*001c*/ 	.short	0x0001
        /*001e*/ 	.short	0x0000
        /*0020*/ 	.short	0x0001
        /*0022*/ 	.short	0x0000


//--------------------- .nv.info                  --------------------------
	.section	.nv.info,"",@"SHT_CUDA_INFO"
	.align	4


	//----- nvinfo : EIATTR_REGCOUNT
	.align		4
        /*0000*/ 	.byte	0x04, 0x2f
        /*0002*/ 	.short	(.L_2 - .L_1)
	.align		4
.L_1:
        /*0004*/ 	.word	index@(attn_fwd)
        /*0008*/ 	.word	0x00000040


	//----- nvinfo : EIATTR_FRAME_SIZE
	.align		4
.L_2:
        /*000c*/ 	.byte	0x04, 0x11
        /*000e*/ 	.short	(.L_4 - .L_3)
	.align		4
.L_3:
        /*0010*/ 	.word	index@(attn_fwd)
        /*0014*/ 	.word	0x00000000


	//----- nvinfo : EIATTR_MIN_STACK_SIZE
	.align		4
.L_4:
        /*0018*/ 	.byte	0x04, 0x12
        /*001a*/ 	.short	(.L_6 - .L_5)
	.align		4
.L_5:
        /*001c*/ 	.word	index@(attn_fwd)
        /*0020*/ 	.word	0x00000000
.L_6:


//--------------------- .nv.info.attn_fwd         --------------------------
	.section	.nv.info.attn_fwd,"",@"SHT_CUDA_INFO"
	.sectionflags	@""
	.align	4


	//----- nvinfo : EIATTR_CUDA_API_VERSION
	.align		4
        /*0000*/ 	.byte	0x04, 0x37
        /*0002*/ 	.short	(.L_8 - .L_7)
.L_7:
        /*0004*/ 	.word	0x00000081


	//----- nvinfo : EIATTR_KPARAM_INFO
	.align		4
.L_8:
        /*0008*/ 	.byte	0x04, 0x17
        /*000a*/ 	.short	(.L_10 - .L_9)
.L_9:
        /*000c*/ 	.word	0x00000000
        /*0010*/ 	.short	0x0019
        /*0012*/ 	.short	0x0080
        /*0014*/ 	.byte	0x00, 0xf4, 0x21, 0x00


	//----- nvinfo : EIATTR_KPARAM_INFO
	.align		4
.L_10:
        /*0018*/ 	.byte	0x04, 0x17
        /*001a*/ 	.short	(.L_12 - .L_11)
.L_11:
        /*001c*/ 	.word	0x00000000
        /*0020*/ 	.short	0x0018
        /*0022*/ 	.short	0x0078
        /*0024*/ 	.byte	0x00, 0xf4, 0x21, 0x00


	//----- nvinfo : EIATTR_KPARAM_INFO
	.align		4
.L_12:
        /*0028*/ 	.byte	0x04, 0x17
        /*002a*/ 	.short	(.L_14 - .L_13)
.L_13:
        /*002c*/ 	.word	0x00000000
        /*0030*/ 	.short	0x0017
        /*0032*/ 	.short	0x0070
        /*0034*/ 	.byte	0x00, 0xf0, 0x11, 0x00


	//----- nvinfo : EIATTR_KPARAM_INFO
	.align		4
.L_14:
        /*0038*/ 	.byte	0x04, 0x17
        /*003a*/ 	.short	(.L_16 - .L_15)
.L_15:
        /*003c*/ 	.word	0x00000000
        /*0040*/ 	.short	0x0016
        /*0042*/ 	.short	0x006c
        /*0044*/ 	.byte	0x00, 0xf0, 0x11, 0x00


	//----- nvinfo : EIATTR_KPARAM_INFO
	.align		4
.L_16:
        /*0048*/ 	.byte	0x04, 0x17
        /*004a*/ 	.short	(.L_18 - .L_17)
.L_17:
        /*004c*/ 	.word	0x00000000
        /*0050*/ 	.short	0x0015
        /*0052*/ 	.short	0x0068
        /*0054*/ 	.byte	0x00, 0xf0, 0x11, 0x00


	//----- nvinfo : EIATTR_KPARAM_INFO
	.align		4
.L_18:
        /*0058*/ 	.byte	0x04, 0x17
        /*005a*/ 	.short	(.L_20 - .L_19)
.L_19:
        /*005c*/ 	.word	0x00000000
        /*0060*/ 	.short	0x0014
        /*0062*/ 	.short	0x0064
        /*0064*/ 	.byte	0x00, 0xf0, 0x11, 0x00


	//----- nvinfo : EIATTR_KPARAM_INFO
	.align		4
.L_20:
        /*0068*/ 	.byte	0x04, 0x17
        /*006a*/ 	.short	(.L_22 - .L_21)
.L_21:
        /*006c*/ 	.word	0x00000000
        /*0070*/ 	.short	0x0013
        /*0072*/ 	.short	0x0060
        /*0074*/ 	.byte	0x00, 0xf0, 0x11, 0x00


	//----- nvinfo : EIATTR_KPARAM_INFO
	.align		4
.L_22:
        /*0078*/ 	.byte	0x04, 0x17
        /*007a*/ 	.short	(.L_24 - .L_23)
.L_23:
        /*007c*/ 	.word	0x00000000
        /*0080*/ 	.short	0x0012
        /*0082*/ 	.short	0x005c
        /*0084*/ 	.byte	0x00, 0xf0, 0x11, 0x00


	//----- nvinfo : EIATTR_KPARAM_INFO
	.align		4
.L_24:
        /*0088*/ 	.byte	0x04, 0x17
        /*008a*/ 	.short	(.L_26 - .L_25)
.L_25:
        /*008c*/ 	.word	0x00000000
        /*0090*/ 	.short	0x0011
        /*0092*/ 	.short	0x0058
        /*0094*/ 	.byte	0x00, 0xf0, 0x11, 0x00


	//----- nvinfo : EIATTR_KPARAM_INFO
	.align		4
.L_26:
        /*0098*/ 	.byte	0x04, 0x17
        /*009a*/ 	.short	(.L_28 - .L_27)
.L_27:
        /*009c*/ 	.word	0x00000000
        /*00a0*/ 	.short	0x0010
        /*00a2*/ 	.short	0x0054
        /*00a4*/ 	.byte	0x00, 0xf0, 0x11, 0x00


	//----- nvinfo : EIATTR_KPARAM_INFO
	.align		4
.L_28:
        /*00a8*/ 	.byte	0x04, 0x17
        /*00aa*/ 	.short	(.L_30 - .L_29)
.L_29:
        /*00ac*/ 	.word	0x00000000
        /*00b0*/ 	.short	0x000f
        /*00b2*/ 	.short	0x0050
        /*00b4*/ 	.byte	0x00, 0xf0, 0x11, 0x00


	//----- nvinfo : EIATTR_KPARAM_INFO
	.align		4
.L_30:
        /*00b8*/ 	.byte	0x04, 0x17
        /*00ba*/ 	.short	(.L_32 - .L_31)
.L_31:
        /*00bc*/ 	.word	0x00000000
        /*00c0*/ 	.short	0x000e
        /*00c2*/ 	.short	0x004c
        /*00c4*/ 	.byte	0x00, 0xf0, 0x11, 0x00


	//----- nvinfo : EIATTR_KPARAM_INFO
	.align		4
.L_32:
        /*00c8*/ 	.byte	0x04, 0x17
        /*00ca*/ 	.short	(.L_34 - .L_33)
.L_33:
        /*00cc*/ 	.word	0x00000000
        /*00d0*/ 	.short	0x000d
        /*00d2*/ 	.short	0x0048
        /*00d4*/ 	.byte	0x00, 0xf0, 0x11, 0x00


	//----- nvinfo : EIATTR_KPARAM_INFO
	.align		4
.L_34:
        /*00d8*/ 	.byte	0x04, 0x17
        /*00da*/ 	.short	(.L_36 - .L_35)
.L_35:
        /*00dc*/ 	.word	0x00000000
        /*00e0*/ 	.short	0x000c
        /*00e2*/ 	.short	0x0044
        /*00e4*/ 	.byte	0x00, 0xf0, 0x11, 0x00


	//----- nvinfo : EIATTR_KPARAM_INFO
	.align		4
.L_36:
        /*00e8*/ 	.byte	0x04, 0x17
        /*00ea*/ 	.short	(.L_38 - .L_37)
.L_37:
        /*00ec*/ 	.word	0x00000000
        /*00f0*/ 	.short	0x000b
        /*00f2*/ 	.short	0x0040
        /*00f4*/ 	.byte	0x00, 0xf0, 0x11, 0x00


	//----- nvinfo : EIATTR_KPARAM_INFO
	.align		4
.L_38:
        /*00f8*/ 	.byte	0x04, 0x17
        /*00fa*/ 	.short	(.L_40 - .L_39)
.L_39:
        /*00fc*/ 	.word	0x00000000
        /*0100*/ 	.short	0x000a
        /*0102*/ 	.short	0x003c
        /*0104*/ 	.byte	0x00, 0xf0, 0x11, 0x00


	//----- nvinfo : EIATTR_KPARAM_INFO
	.align		4
.L_40:
        /*0108*/ 	.byte	0x04, 0x17
        /*010a*/ 	.short	(.L_42 - .L_41)
.L_41:
        /*010c*/ 	.word	0x00000000
        /*0110*/ 	.short	0x0009
        /*0112*/ 	.short	0x0038
        /*0114*/ 	.byte	0x00, 0xf0, 0x11, 0x00


	//----- nvinfo : EIATTR_KPARAM_INFO
	.align		4
.L_42:
        /*0118*/ 	.byte	0x04, 0x17
        /*011a*/ 	.short	(.L_44 - .L_43)
.L_43:
        /*011c*/ 	.word	0x00000000
        /*0120*/ 	.short	0x0008
        /*0122*/ 	.short	0x0034
        /*0124*/ 	.byte	0x00, 0xf0, 0x11, 0x00


	//----- nvinfo : EIATTR_KPARAM_INFO
	.align		4
.L_44:
        /*0128*/ 	.byte	0x04, 0x17
        /*012a*/ 	.short	(.L_46 - .L_45)
.L_45:
        /*012c*/ 	.word	0x00000000
        /*0130*/ 	.short	0x0007
        /*0132*/ 	.short	0x0030
        /*0134*/ 	.byte	0x00, 0xf0, 0x11, 0x00


	//----- nvinfo : EIATTR_KPARAM_INFO
	.align		4
.L_46:
        /*0138*/ 	.byte	0x04, 0x17
        /*013a*/ 	.short	(.L_48 - .L_47)
.L_47:
        /*013c*/ 	.word	0x00000000
        /*0140*/ 	.short	0x0006
        /*0142*/ 	.short	0x002c
        /*0144*/ 	.byte	0x00, 0xf0, 0x11, 0x00


	//----- nvinfo : EIATTR_KPARAM_INFO
	.align		4
.L_48:
        /*0148*/ 	.byte	0x04, 0x17
        /*014a*/ 	.short	(.L_50 - .L_49)
.L_49:
        /*014c*/ 	.word	0x00000000
        /*0150*/ 	.short	0x0005
        /*0152*/ 	.short	0x0028
        /*0154*/ 	.byte	0x00, 0xf0, 0x11, 0x00


	//----- nvinfo : EIATTR_KPARAM_INFO
	.align		4
.L_50:
        /*0158*/ 	.byte	0x04, 0x17
        /*015a*/ 	.short	(.L_52 - .L_51)
.L_51:
        /*015c*/ 	.word	0x00000000
        /*0160*/ 	.short	0x0004
        /*0162*/ 	.short	0x0020
        /*0164*/ 	.byte	0x00, 0xf4, 0x21, 0x00


	//----- nvinfo : EIATTR_KPARAM_INFO
	.align		4
.L_52:
        /*0168*/ 	.byte	0x04, 0x17
        /*016a*/ 	.short	(.L_54 - .L_53)
.L_53:
        /*016c*/ 	.word	0x00000000
        /*0170*/ 	.short	0x0003
        /*0172*/ 	.short	0x0018
        /*0174*/ 	.byte	0x00, 0xf4, 0x21, 0x00


	//----- nvinfo : EIATTR_KPARAM_INFO
	.align		4
.L_54:
        /*0178*/ 	.byte	0x04, 0x17
        /*017a*/ 	.short	(.L_56 - .L_55)
.L_55:
        /*017c*/ 	.word	0x00000000
        /*0180*/ 	.short	0x0002
        /*0182*/ 	.short	0x0010
        /*0184*/ 	.byte	0x00, 0xf4, 0x21, 0x00


	//----- nvinfo : EIATTR_KPARAM_INFO
	.align		4
.L_56:
        /*0188*/ 	.byte	0x04, 0x17
        /*018a*/ 	.short	(.L_58 - .L_57)
.L_57:
        /*018c*/ 	.word	0x00000000
        /*0190*/ 	.short	0x0001
        /*0192*/ 	.short	0x0008
        /*0194*/ 	.byte	0x00, 0xf4, 0x21, 0x00


	//----- nvinfo : EIATTR_KPARAM_INFO
	.align		4
.L_58:
        /*0198*/ 	.byte	0x04, 0x17
        /*019a*/ 	.short	(.L_60 - .L_59)
.L_59:
        /*019c*/ 	.word	0x00000000
        /*01a0*/ 	.short	0x0000
        /*01a2*/ 	.short	0x0000
        /*01a4*/ 	.byte	0x00, 0xf4, 0x21, 0x00


	//----- nvinfo : EIATTR_SPARSE_MMA_MASK
	.align		4
.L_60:
        /*01a8*/ 	.byte	0x03, 0x50
        /*01aa*/ 	.short	0x0000


	//----- nvinfo : EIATTR_MAXREG_COUNT
	.align		4
        /*01ac*/ 	.byte	0x03, 0x1b
        /*01ae*/ 	.short	0x00ff


	//----- nvinfo : EIATTR_NUM_BARRIERS
	.align		4
        /*01b0*/ 	.byte	0x02, 0x4c
        /*01b2*/ 	.byte	0x01
	.zero		1


	//----- nvinfo : EIATTR_COOP_GROUP_MASK_REGIDS
	.align		4
        /*01b4*/ 	.byte	0x04, 0x29
        /*01b6*/ 	.short	(.L_62 - .L_61)


	//   ....[0]....
.L_61:
        /*01b8*/ 	.word	0xffffffff


	//   ....[1]....
        /*01bc*/ 	.word	0xffffffff


	//   ....[2]....
        /*01c0*/ 	.word	0xffffffff


	//   ....[3]....
        /*01c4*/ 	.word	0xffffffff


	//   ....[4]....
        /*01c8*/ 	.word	0xffffffff


	//   ....[5]....
        /*01cc*/ 	.word	0xffffffff


	//   ....[6]....
        /*01d0*/ 	.word	0xffffffff


	//   ....[7]....
        /*01d4*/ 	.word	0xffffffff


	//----- nvinfo : EIATTR_COOP_GROUP_INSTR_OFFSETS
	.align		4
.L_62:
        /*01d8*/ 	.byte	0x04, 0x28
        /*01da*/ 	.short	(.L_64 - .L_63)


	//   ....[0]....
.L_63:
        /*01dc*/ 	.word	0x00001080


	//   ....[1]....
        /*01e0*/ 	.word	0x000010a0


	//   ....[2]....
        /*01e4*/ 	.word	0x000011b0


	//   ....[3]....
        /*01e8*/ 	.word	0x00001250


	//   ....[4]....
        /*01ec*/ 	.word	0x00001730


	//   ....[5]....
        /*01f0*/ 	.word	0x00001740


	//   ....[6]....
        /*01f4*/ 	.word	0x000017c0


	//   ....[7]....
        /*01f8*/ 	.word	0x000017e0


	//----- nvinfo : EIATTR_VRC_CTA_INIT_COUNT
	.align		4
.L_64:
        /*01fc*/ 	.byte	0x02, 0x4a
	.zero		1
	.zero		1


	//----- nvinfo : EIATTR_EXIT_INSTR_OFFSETS
	.align		4
        /*0200*/ 	.byte	0x04, 0x1c
        /*0202*/ 	.short	(.L_66 - .L_65)


	//   ....[0]....
.L_65:
        /*0204*/ 	.word	0x00002470


	//   ....[1]....
        /*0208*/ 	.word	0x000024a0


	//----- nvinfo : EIATTR_REQNTID
	.align		4
.L_66:
        /*020c*/ 	.byte	0x04, 0x10
        /*020e*/ 	.short	(.L_68 - .L_67)
.L_67:
        /*0210*/ 	.word	0x00000080
        /*0214*/ 	.word	0x00000001
        /*0218*/ 	.word	0x00000001


	//----- nvinfo : EIATTR_CBANK_PARAM_SIZE
	.align		4
.L_68:
        /*021c*/ 	.byte	0x03, 0x19
        /*021e*/ 	.short	0x0088


	//----- nvinfo : EIATTR_PARAM_CBANK
	.align		4
        /*0220*/ 	.byte	0x04, 0x0a
        /*0222*/ 	.short	(.L_70 - .L_69)
	.align		4
.L_69:
        /*0224*/ 	.word	index@(.nv.constant0.attn_fwd)
        /*0228*/ 	.short	0x0380
        /*022a*/ 	.short	0x0088


	//----- nvinfo : EIATTR_SW_WAR
	.align		4
.L_70:
        /*022c*/ 	.byte	0x04, 0x36
        /*022e*/ 	.short	(.L_72 - .L_71)
.L_71:
        /*0230*/ 	.word	0x00000008
.L_72:


//--------------------- .nv.compat                --------------------------
	.section	.nv.compat,"",@"SHT_CUDA_COMPAT_INFO"
	.align	4
        /*0000*/ 	.byte	0x02, 0x02, 0x01, 0x00, 0x02, 0x05, 0x05, 0x00, 0x02, 0x03, 0x00, 0x00, 0x02, 0x06, 0x01, 0x00


//--------------------- .nv.callgraph             --------------------------
	.section	.nv.callgraph,"",@"SHT_CUDA_CALLGRAPH"
	.align	4
	.sectionentsize	8
	.align		4
        /*0000*/ 	.word	0x00000000
	.align		4
        /*0004*/ 	.word	0xffffffff
	.align		4
        /*0008*/ 	.word	0x00000000
	.align		4
        /*000c*/ 	.word	0xfffffffe
	.align		4
        /*0010*/ 	.word	0x00000000
	.align		4
        /*0014*/ 	.word	0xfffffffd
	.align		4
        /*0018*/ 	.word	0x00000000
	.align		4
        /*001c*/ 	.word	0xfffffffc


//--------------------- .nv.constant4             --------------------------
	.section	.nv.constant4,"a",@progbits
	.align	8
	.align		8
.nv.constant4:
        /*0000*/ 	.dword	_$_str


//--------------------- .text.attn_fwd            --------------------------
	.section	.text.attn_fwd,"ax",@progbits
	.align	128
        .global         attn_fwd
        .type           attn_fwd,@function
        .size           attn_fwd,(.L_x_3 - attn_fwd)
        .other          attn_fwd,@"STO_CUDA_ENTRY STV_DEFAULT"
attn_fwd:
.text.attn_fwd:
[----:B------:R-:W0:Y:S01]  /*0000*/  LDC R1, c[0x0][0x37c] ;  /* 0x0000df00ff017b82 */ /* 0x000e220000000800 */
[----:B------:R-:W1:Y:S07]  /*0010*/  S2R R0, SR_TID.X ;  /* 0x0000000000007919 */ /* 0x000e6e0000002100 */
[----:B------:R-:W2:Y:S01]  /*0020*/  S2UR UR6, SR_CTAID.X ;  /* 0x00000000000679c3 */ /* 0x000ea20000002500 */
[----:B------:R-:W3:Y:S01]  /*0030*/  LDCU.64 UR4, c[0x0][0x3b0] ;  /* 0x00007600ff0477ac */ /* 0x000ee20008000a00 */
[----:B------:R-:W4:Y:S06]  /*0040*/  LDCU.64 UR14, c[0x0][0x358] ;  /* 0x00006b00ff0e77ac */ /* 0x000f2c0008000a00 */
[----:B------:R-:W5:Y:S08]  /*0050*/  LDC R4, c[0x0][0x3b8] ;  /* 0x0000ee00ff047b82 */ /* 0x000f700000000800 */
[----:B------:R-:W3:Y:S01]  /*0060*/  S2UR UR9, SR_CTAID.Y ;  /* 0x00000000000979c3 */ /* 0x000ee20000002600 */
[----:B--2---:R-:W-:-:S07]  /*0070*/  USHF.L.U32 UR6, UR6, 0x5, URZ ;  /* 0x0000000506067899 */ /* 0x004fce00080006ff */
[----:B------:R-:W2:Y:S01]  /*0080*/  LDC.64 R12, c[0x0][0x380] ;  /* 0x0000e000ff0c7b82 */ /* 0x000ea20000000a00 */
[----:B------:R-:W-:Y:S01]  /*0090*/  IMAD.U32 R3, RZ, RZ, UR6 ;  /* 0x00000006ff037e24 */ /* 0x000fe2000f8e00ff */
[----:B-1----:R-:W-:-:S04]  /*00a0*/  SHF.R.U32.HI R8, RZ, 0x5, R0 ;  /* 0x00000005ff087819 */ /* 0x002fc80000011600 */
[----:B------:R-:W-:Y:S02]  /*00b0*/  SGXT.U32 R8, R8, 0x2 ;  /* 0x000000020808781a */ /* 0x000fe40000000000 */
[----:B------:R-:W-:-:S03]  /*00c0*/  LOP3.LUT R38, R3, 0x1f, R0, 0xf8, !PT ;  /* 0x0000001f03267812 */ /* 0x000fc600078ef800 */
[----:B-----5:R-:W-:Y:S01]  /*00d0*/  IMAD R5, R8, R4, RZ ;  /* 0x0000000408057224 */ /* 0x020fe200078e02ff */
[----:B---3--:R-:W-:Y:S01]  /*00e0*/  UIMAD UR4, UR9, UR4, URZ ;  /* 0x00000004090472a4 */ /* 0x008fe2000f8e02ff */
[----:B------:R-:W-:Y:S02]  /*00f0*/  IMAD R2, R38, UR5, RZ ;  /* 0x0000000526027c24 */ /* 0x000fe4000f8e02ff */
[----:B------:R-:W-:Y:S01]  /*0100*/  IMAD R9, R4, 0x4, R5 ;  /* 0x0000000404097824 */ /* 0x000fe200078e0205 */
[----:B------:R-:W-:Y:S01]  /*0110*/  USHF.L.U32 UR7, UR4, 0x1, URZ ;  /* 0x0000000104077899 */ /* 0x000fe200080006ff */
[----:B------:R-:W-:Y:S01]  /*0120*/  IMAD.SHL.U32 R3, R2, 0x2, RZ ;  /* 0x0000000202037824 */ /* 0x000fe200078e00ff */
[----:B------:R-:W-:Y:S01]  /*0130*/  UIMAD.WIDE UR4, UR4, 0x2, URZ ;  /* 0x00000002040478a5 */ /* 0x000fe2000f8e02ff */
[----:B------:R-:W-:Y:S02]  /*0140*/  IMAD R7, R4, 0x4, R9 ;  /* 0x0000000404077824 */ /* 0x000fe400078e0209 */
[----:B------:R-:W-:Y:S01]  /*0150*/  IMAD.HI R2, R2, 0x2, RZ ;  /* 0x0000000202027827 */ /* 0x000fe200078e02ff */
[----:B--2---:R-:W-:-:S02]  /*0160*/  IADD3 R10, P0, P1, R3, UR7, R12 ;  /* 0x00000007030a7c10 */ /* 0x004fc4000f91e00c */
[----:B------:R-:W-:Y:S02]  /*0170*/  LEA R11, R4, R7, 0x2 ;  /* 0x00000007040b7211 */ /* 0x000fe400078e10ff */
[----:B------:R-:W-:Y:S02]  /*0180*/  IADD3.X R12, PT, PT, R2, UR5, R13, P0, P1 ;  /* 0x00000005020c7c10 */ /* 0x000fe400087e240d */
[-C--:B------:R-:W-:Y:S02]  /*0190*/  LEA R2, P0, R5, R10.reuse, 0x1 ;  /* 0x0000000a05027211 */ /* 0x080fe400078008ff */
[-C--:B------:R-:W-:Y:S02]  /*01a0*/  LEA R4, P1, R9, R10.reuse, 0x1 ;  /* 0x0000000a09047211 */ /* 0x080fe400078208ff */
[-C--:B------:R-:W-:Y:S02]  /*01b0*/  LEA R6, P2, R7, R10.reuse, 0x1 ;  /* 0x0000000a07067211 */ /* 0x080fe400078408ff */
[----:B------:R-:W-:-:S02]  /*01c0*/  LEA R10, P3, R11, R10, 0x1 ;  /* 0x0000000a0b0a7211 */ /* 0x000fc400078608ff */
[-C--:B------:R-:W-:Y:S02]  /*01d0*/  LEA.HI.X.SX32 R3, R5, R12.reuse, 0x1, P0 ;  /* 0x0000000c05037211 */ /* 0x080fe400000f0eff */
[-C--:B------:R-:W-:Y:S02]  /*01e0*/  LEA.HI.X.SX32 R7, R7, R12.reuse, 0x1, P2 ;  /* 0x0000000c07077211 */ /* 0x080fe400010f0eff */
[-C--:B------:R-:W-:Y:S01]  /*01f0*/  LEA.HI.X.SX32 R11, R11, R12.reuse, 0x1, P3 ;  /* 0x0000000c0b0b7211 */ /* 0x080fe200018f0eff */
[----:B----4-:R1:W2:Y:S01]  /*0200*/  LDG.E.U16 R16, desc[UR14][R2.64] ;  /* 0x0000000e02107981 */ /* 0x0102a2000c1e1500 */
[----:B------:R-:W-:-:S03]  /*0210*/  LEA.HI.X.SX32 R5, R9, R12, 0x1, P1 ;  /* 0x0000000c09057211 */ /* 0x000fc600008f0eff */
[----:B------:R-:W3:Y:S04]  /*0220*/  LDG.E.U16 R6, desc[UR14][R6.64] ;  /* 0x0000000e06067981 */ /* 0x000ee8000c1e1500 */
[----:B------:R-:W4:Y:S04]  /*0230*/  LDG.E.U16 R11, desc[UR14][R10.64] ;  /* 0x0000000e0a0b7981 */ /* 0x000f28000c1e1500 */
[----:B------:R5:W4:Y:S01]  /*0240*/  LDG.E.U16 R5, desc[UR14][R4.64] ;  /* 0x0000000e04057981 */ /* 0x000b22000c1e1500 */
[----:B------:R-:W0:Y:S01]  /*0250*/  S2UR UR8, SR_CgaCtaId ;  /* 0x00000000000879c3 */ /* 0x000e220000008800 */
[----:B------:R-:W-:Y:S01]  /*0260*/  SHF.R.S32.HI R12, RZ, 0x6, R0 ;  /* 0x00000006ff0c7819 */ /* 0x000fe20000011400 */
[----:B------:R-:W-:-:S03]  /*0270*/  IMAD.SHL.U32 R9, R0, 0x2, RZ ;  /* 0x0000000200097824 */ /* 0x000fc600078e00ff */
[----:B------:R-:W-:Y:S01]  /*0280*/  SGXT R12, R12, 0x1 ;  /* 0x000000010c0c781a */ /* 0x000fe20000000200 */
[----:B------:R-:W-:-:S03]  /*0290*/  UMOV UR4, 0x400 ;  /* 0x0000040000047882 */ /* 0x000fc60000000000 */
[----:B------:R-:W-:-:S04]  /*02a0*/  LOP3.LUT R12, R12, 0x90, RZ, 0xc0, !PT ;  /* 0x000000900c0c7812 */ /* 0x000fc800078ec0ff */
[----:B------:R-:W-:-:S04]  /*02b0*/  LOP3.LUT R37, R12, 0x7e, R9, 0x78, !PT ;  /* 0x0000007e0c257812 */ /* 0x000fc800078e7809 */
[----:B-1----:R-:W-:Y:S01]  /*02c0*/  LOP3.LUT R2, R37, 0x20, RZ, 0x3c, !PT ;  /* 0x0000002025027812 */ /* 0x002fe200078e3cff */
[----:B0-----:R-:W-:Y:S02]  /*02d0*/  ULEA UR8, UR8, UR4, 0x18 ;  /* 0x0000000408087291 */ /* 0x001fe4000f8ec0ff */
[----:B------:R-:W-:-:S04]  /*02e0*/  UIADD3 UR16, UPT, UPT, UR6, 0x20, URZ ;  /* 0x0000002006107890 */ /* 0x000fc8000fffe0ff */
[----:B------:R-:W-:Y:S01]  /*02f0*/  UISETP.GE.AND UP0, UPT, UR16, 0x1, UPT ;  /* 0x000000011000788c */ /* 0x000fe2000bf06270 */
[----:B------:R-:W-:Y:S01]  /*0300*/  IMAD.MOV.U32 R29, RZ, RZ, -0x800000 ;  /* 0xff800000ff1d7424 */ /* 0x000fe200078e00ff */
[----:B------:R-:W-:Y:S01]  /*0310*/  MOV R3, 0x3f800000 ;  /* 0x3f80000000037802 */ /* 0x000fe20000000f00 */
[----:B------:R-:W-:Y:S01]  /*0320*/  IMAD.MOV.U32 R36, RZ, RZ, 0x3f800000 ;  /* 0x3f800000ff247424 */ /* 0x000fe200078e00ff */
[----:B------:R-:W-:Y:S01]  /*0330*/  CS2R R12, SRZ ;  /* 0x00000000000c7805 */ /* 0x000fe2000001ff00 */
[----:B------:R-:W-:Y:S01]  /*0340*/  IMAD.MOV.U32 R28, RZ, RZ, -0x800000 ;  /* 0xff800000ff1c7424 */ /* 0x000fe200078e00ff */
[----:B------:R-:W-:Y:S02]  /*0350*/  CS2R R14, SRZ ;  /* 0x00000000000e7805 */ /* 0x000fe4000001ff00 */
[----:B------:R-:W-:Y:S02]  /*0360*/  CS2R R18, SRZ ;  /* 0x0000000000127805 */ /* 0x000fe4000001ff00 */
[----:B-----5:R-:W-:-:S02]  /*0370*/  LOP3.LUT R4, R0, 0x20, RZ, 0xc0, !PT ;  /* 0x0000002000047812 */ /* 0x020fc400078ec0ff */
[----:B------:R-:W-:Y:S01]  /*0380*/  LOP3.LUT R7, R0, 0x10, RZ, 0xc0, !PT ;  /* 0x0000001000077812 */ /* 0x000fe200078ec0ff */
[----:B--2---:R0:W-:Y:S04]  /*0390*/  STS.U16 [R37+UR8], R16 ;  /* 0x0000001025007988 */ /* 0x0041e80008000408 */
[----:B---3--:R1:W-:Y:S04]  /*03a0*/  STS.U16 [R37+UR8+0x200], R6 ;  /* 0x0002000625007988 */ /* 0x0083e80008000408 */
[----:B----4-:R-:W-:Y:S01]  /*03b0*/  STS.U16 [R2+UR8+0x300], R11 ;  /* 0x0003000b02007988 */ /* 0x010fe20008000408 */
[----:B0-----:R-:W-:-:S03]  /*03c0*/  CS2R R16, SRZ ;  /* 0x0000000000107805 */ /* 0x001fc6000001ff00 */
[----:B------:R0:W-:Y:S01]  /*03d0*/  STS.U16 [R2+UR8+0x100], R5 ;  /* 0x0001000502007988 */ /* 0x0001e20008000408 */
[C---:B-1----:R-:W-:Y:S02]  /*03e0*/  IMAD.SHL.U32 R6, R0.reuse, 0x8, RZ ;  /* 0x0000000800067824 */ /* 0x042fe400078e00ff */
[----:B0-----:R-:W-:Y:S01]  /*03f0*/  IMAD.SHL.U32 R5, R0, 0x40, RZ ;  /* 0x0000004000057824 */ /* 0x001fe200078e00ff */
[----:B------:R-:W-:Y:S06]  /*0400*/  BRA.U !UP0, `(.L_x_0) ;  /* 0x0000001508407547 */ /* 0x000fec000b800000 */
[----:B------:R-:W0:Y:S01]  /*0410*/  LDCU.64 UR10, c[0x0][0x3c0] ;  /* 0x00007800ff0a77ac */ /* 0x000e220008000a00 */
[----:B------:R-:W-:Y:S01]  /*0420*/  LOP3.LUT R3, R9, 0x10, RZ, 0xc0, !PT ;  /* 0x0000001009037812 */ /* 0x000fe200078ec0ff */
[----:B------:R-:W1:Y:S01]  /*0430*/  LDC R16, c[0x0][0x3d8] ;  /* 0x0000f600ff107b82 */ /* 0x000e620000000800 */
[--C-:B------:R-:W-:Y:S01]  /*0440*/  SHF.R.U32.HI R10, RZ, 0x2, R0.reuse ;  /* 0x00000002ff0a7819 */ /* 0x100fe20000011600 */
[----:B------:R-:W2:Y:S01]  /*0450*/  LDCU UR5, c[0x0][0x3c8] ;  /* 0x00007900ff0577ac */ /* 0x000ea20008000800 */
[----:B------:R-:W-:Y:S01]  /*0460*/  LOP3.LUT R11, R3, 0x20, R0, 0xf8, !PT ;  /* 0x00000020030b7812 */ /* 0x000fe200078ef800 */
[----:B------:R-:W-:Y:S01]  /*0470*/  IMAD.MOV.U32 R36, RZ, RZ, 0x3f800000 ;  /* 0x3f800000ff247424 */ /* 0x000fe200078e00ff */
[----:B------:R-:W-:Y:S01]  /*0480*/  LOP3.LUT R5, R5, 0x1c0, RZ, 0xc0, !PT ;  /* 0x000001c005057812 */ /* 0x000fe200078ec0ff */
[----:B------:R-:W3:Y:S01]  /*0490*/  LDCU.64 UR12, c[0x0][0x3d0] ;  /* 0x00007a00ff0c77ac */ /* 0x000ee20008000a00 */
[----:B------:R-:W-:Y:S01]  /*04a0*/  SGXT.U32 R3, R10, 0x3 ;  /* 0x000000030a03781a */ /* 0x000fe20000000000 */
[----:B------:R-:W-:Y:S01]  /*04b0*/  IMAD.MOV.U32 R44, RZ, RZ, -0x800000 ;  /* 0xff800000ff2c7424 */ /* 0x000fe200078e00ff */
[----:B------:R-:W-:Y:S01]  /*04c0*/  LOP3.LUT R10, R11, 0x30, R6, 0x78, !PT ;  /* 0x000000300b0a7812 */ /* 0x000fe200078e7806 */
[----:B------:R-:W4:Y:S01]  /*04d0*/  LDCU.64 UR18, c[0x0][0x388] ;  /* 0x00007100ff1277ac */ /* 0x000f220008000a00 */
[----:B------:R-:W-:Y:S01]  /*04e0*/  SHF.R.S32.HI R11, RZ, 0x2, R0 ;  /* 0x00000002ff0b7819 */ /* 0x000fe20000011400 */
[----:B------:R-:W-:Y:S01]  /*04f0*/  IMAD.MOV.U32 R39, RZ, RZ, -0x800000 ;  /* 0xff800000ff277424 */ /* 0x000fe200078e00ff */
[----:B------:R-:W-:Y:S01]  /*0500*/  LOP3.LUT R14, R5, 0x30, R6, 0xf8, !PT ;  /* 0x00000030050e7812 */ /* 0x000fe200078ef806 */
[----:B------:R-:W5:Y:S01]  /*0510*/  LDCU.64 UR20, c[0x0][0x390] ;  /* 0x00007200ff1477ac */ /* 0x000f620008000a00 */
[----:B------:R-:W-:-:S02]  /*0520*/  LEA R12, R7, UR8, 0x5 ;  /* 0x00000008070c7c11 */ /* 0x000fc4000f8e28ff */
[----:B------:R-:W-:Y:S01]  /*0530*/  LOP3.LUT R6, R0, 0xf, RZ, 0xc0, !PT ;  /* 0x0000000f00067812 */ /* 0x000fe200078ec0ff */
[----:B0-----:R-:W-:Y:S01]  /*0540*/  UIMAD UR4, UR9, UR10, URZ ;  /* 0x0000000a090472a4 */ /* 0x001fe2000f8e02ff */
[----:B------:R-:W-:Y:S01]  /*0550*/  SHF.R.U32.HI R4, RZ, 0x1, R4 ;  /* 0x00000001ff047819 */ /* 0x000fe20000011604 */
[----:B------:R-:W-:Y:S01]  /*0560*/  IMAD R13, R7, -0x10, R12 ;  /* 0xfffffff0070d7824 */ /* 0x000fe200078e020c */
[----:B------:R-:W-:Y:S01]  /*0570*/  SGXT R11, R11, 0x1 ;  /* 0x000000010b0b781a */ /* 0x000fe20000000200 */
[----:B------:R-:W0:Y:S01]  /*0580*/  LDCU UR10, c[0x0][0x3a8] ;  /* 0x00007500ff0a77ac */ /* 0x000e220008000800 */
[----:B------:R-:W-:Y:S01]  /*0590*/  IADD3 R5, PT, PT, R5, R12, R10 ;  /* 0x0000000c05057210 */ /* 0x000fe20007ffe00a */
[----:B--2---:R-:W-:Y:S01]  /*05a0*/  IMAD R10, R6, UR5, RZ ;  /* 0x00000005060a7c24 */ /* 0x004fe2000f8e02ff */
[----:B------:R-:W-:Y:S01]  /*05b0*/  LOP3.LUT R4, R4, UR6, R3, 0xfe, !PT ;  /* 0x0000000604047c12 */ /* 0x000fe2000f8efe03 */
[----:B------:R-:W-:Y:S01]  /*05c0*/  USHF.L.U32 UR5, UR4, 0x1, URZ ;  /* 0x0000000104057899 */ /* 0x000fe200080006ff */
[----:B------:R-:W-:Y:S01]  /*05d0*/  LOP3.LUT R7, R0, 0x3, RZ, 0xc0, !PT ;  /* 0x0000000300077812 */ /* 0x000fe200078ec0ff */
[----:B---3--:R-:W-:Y:S01]  /*05e0*/  UIMAD UR6, UR9, UR12, URZ ;  /* 0x0000000c090672a4 */ /* 0x008fe2000f8e02ff */
[----:B------:R-:W-:-:S02]  /*05f0*/  LOP3.LUT R6, R11, 0x90, RZ, 0xc0, !PT ;  /* 0x000000900b067812 */ /* 0x000fc400078ec0ff */
[----:B------:R-:W-:Y:S01]  /*0600*/  LOP3.LUT R3, R0, 0x1f, RZ, 0xc0, !PT ;  /* 0x0000001f00037812 */ /* 0x000fe200078ec0ff */
[----:B------:R-:W-:Y:S01]  /*0610*/  IMAD.U32 R50, RZ, RZ, UR5 ;  /* 0x00000005ff327e24 */ /* 0x000fe2000f8e00ff */
[----:B------:R-:W-:Y:S01]  /*0620*/  LEA R12, R7, R6, 0x5 ;  /* 0x00000006070c7211 */ /* 0x000fe200078e28ff */
[----:B------:R-:W-:Y:S01]  /*0630*/  USHF.L.U32 UR7, UR6, 0x1, URZ ;  /* 0x0000000106077899 */ /* 0x000fe200080006ff */
[--C-:B------:R-:W-:Y:S01]  /*0640*/  LOP3.LUT R6, R14, 0x30, R9.reuse, 0x78, !PT ;  /* 0x000000300e067812 */ /* 0x100fe200078e7809 */
[----:B------:R-:W-:Y:S01]  /*0650*/  IMAD R11, R3, UR13, RZ ;  /* 0x0000000d030b7c24 */ /* 0x000fe2000f8e02ff */
[----:B------:R-:W-:Y:S01]  /*0660*/  LOP3.LUT R12, R12, 0x10, R9, 0x78, !PT ;  /* 0x000000100c0c7812 */ /* 0x000fe200078e7809 */
[----:B------:R-:W-:Y:S01]  /*0670*/  IMAD.SHL.U32 R3, R10, 0x2, RZ ;  /* 0x000000020a037824 */ /* 0x000fe200078e00ff */
[----:B------:R-:W-:Y:S01]  /*0680*/  SHF.R.U32.HI R9, RZ, 0x4, R0 ;  /* 0x00000004ff097819 */ /* 0x000fe20000011600 */
[----:B------:R-:W-:Y:S01]  /*0690*/  IMAD.SHL.U32 R7, R11, 0x2, RZ ;  /* 0x000000020b077824 */ /* 0x000fe200078e00ff */
[----:B------:R-:W-:Y:S01]  /*06a0*/  MOV R40, UR7 ;  /* 0x0000000700287c02 */ /* 0x000fe20008000f00 */
[----:B------:R-:W-:Y:S01]  /*06b0*/  IMAD.U32 R14, RZ, RZ, UR11 ;  /* 0x0000000bff0e7e24 */ /* 0x000fe2000f8e00ff */
[----:B----4-:R-:W-:Y:S01]  /*06c0*/  IADD3 R50, P0, P1, R3, UR18, R50 ;  /* 0x0000001203327c10 */ /* 0x010fe2000f91e032 */
[----:B------:R-:W-:Y:S01]  /*06d0*/  UIMAD.WIDE UR4, UR4, 0x2, URZ ;  /* 0x00000002040478a5 */ /* 0x000fe2000f8e02ff */
[----:B------:R-:W-:Y:S01]  /*06e0*/  SGXT.U32 R3, R9, 0x3 ;  /* 0x000000030903781a */ /* 0x000fe20000000000 */
[----:B------:R-:W-:Y:S01]  /*06f0*/  UIMAD.WIDE UR6, UR6, 0x2, URZ ;  /* 0x00000002060678a5 */ /* 0x000fe2000f8e02ff */
[----:B-----5:R-:W-:Y:S01]  /*0700*/  IADD3 R40, P2, P3, R7, UR20, R40 ;  /* 0x0000001407287c10 */ /* 0x020fe2000fb5e028 */
[----:B------:R-:W-:Y:S01]  /*0710*/  IMAD.IADD R7, R12, 0x1, R13 ;  /* 0x000000010c077824 */ /* 0x000fe200078e020d */
[----:B------:R-:W-:Y:S01]  /*0720*/  MOV R18, UR11 ;  /* 0x0000000b00127c02 */ /* 0x000fe20008000f00 */
[----:B------:R-:W-:Y:S01]  /*0730*/  IMAD R3, R3, UR11, RZ ;  /* 0x0000000b03037c24 */ /* 0x000fe2000f8e02ff */
[----:B------:R-:W-:Y:S01]  /*0740*/  UMOV UR4, URZ ;  /* 0x000000ff00047c82 */ /* 0x000fe20008000000 */
[----:B-1----:R-:W-:Y:S01]  /*0750*/  IMAD R12, R8, R16, RZ ;  /* 0x00000010080c7224 */ /* 0x002fe200078e02ff */
[----:B------:R-:W-:Y:S01]  /*0760*/  UMOV UR6, URZ ;  /* 0x000000ff00067c82 */ /* 0x000fe20008000000 */
[----:B------:R-:W-:-:S02]  /*0770*/  IMAD.U32 R9, RZ, RZ, UR11 ;  /* 0x0000000bff097e24 */ /* 0x000fc4000f8e00ff */
[----:B------:R-:W-:Y:S01]  /*0780*/  IMAD R8, R14, 0x8, R3 ;  /* 0x000000080e087824 */ /* 0x000fe200078e0203 */
[----:B------:R-:W-:Y:S01]  /*0790*/  LEA R13, R16, R12, 0x2 ;  /* 0x0000000c100d7211 */ /* 0x000fe200078e10ff */
[----:B------:R-:W-:-:S04]  /*07a0*/  IMAD.HI R10, R10, 0x2, RZ ;  /* 0x000000020a0a7827 */ /* 0x000fc800078e02ff */
[----:B------:R-:W-:Y:S01]  /*07b0*/  IMAD.U32 R15, RZ, RZ, UR5 ;  /* 0x00000005ff0f7e24 */ /* 0x000fe2000f8e00ff */
[----:B------:R-:W-:Y:S01]  /*07c0*/  UMOV UR5, URZ ;  /* 0x000000ff00057c82 */ /* 0x000fe20008000000 */
[----:B------:R-:W-:-:S03]  /*07d0*/  IMAD.HI R11, R11, 0x2, RZ ;  /* 0x000000020b0b7827 */ /* 0x000fc600078e02ff */
[----:B------:R-:W-:Y:S01]  /*07e0*/  IADD3.X R15, PT, PT, R10, UR19, R15, P0, P1 ;  /* 0x000000130a0f7c10 */ /* 0x000fe200087e240f */
[----:B------:R-:W-:Y:S01]  /*07f0*/  IMAD.U32 R14, RZ, RZ, UR7 ;  /* 0x00000007ff0e7e24 */ /* 0x000fe2000f8e00ff */
[-C--:B------:R-:W-:Y:S01]  /*0800*/  LEA R56, P0, R3, R50.reuse, 0x1 ;  /* 0x0000003203387211 */ /* 0x080fe200078008ff */
[----:B------:R-:W-:Y:S01]  /*0810*/  IMAD R9, R9, 0x8, R8 ;  /* 0x0000000809097824 */ /* 0x000fe200078e0208 */
[-C--:B------:R-:W-:Y:S01]  /*0820*/  LEA R54, P1, R8, R50.reuse, 0x1 ;  /* 0x0000003208367211 */ /* 0x080fe200078208ff */
[----:B------:R-:W-:Y:S01]  /*0830*/  UMOV UR7, URZ ;  /* 0x000000ff00077c82 */ /* 0x000fe20008000000 */
[----:B------:R-:W-:Y:S01]  /*0840*/  IADD3.X R14, PT, PT, R11, UR21, R14, P2, P3 ;  /* 0x000000150b0e7c10 */ /* 0x000fe200097e640e */
[----:B------:R-:W-:Y:S01]  /*0850*/  IMAD R10, R18, 0x8, R9 ;  /* 0x00000008120a7824 */ /* 0x000fe200078e0209 */
[----:B------:R-:W-:Y:S01]  /*0860*/  LEA R52, P2, R9, R50, 0x1 ;  /* 0x0000003209347211 */ /* 0x000fe200078408ff */
[----:B------:R-:W-:Y:S01]  /*0870*/  IMAD R11, R16, 0x4, R13 ;  /* 0x00000004100b7824 */ /* 0x000fe200078e020d */
[----:B------:R-:W-:-:S02]  /*0880*/  LEA.HI.X.SX32 R57, R3, R15, 0x1, P0 ;  /* 0x0000000f03397211 */ /* 0x000fc400000f0eff */
[----:B------:R-:W-:Y:S02]  /*0890*/  CS2R R18, SRZ ;  /* 0x0000000000127805 */ /* 0x000fe4000001ff00 */
[----:B------:R-:W-:Y:S02]  /*08a0*/  LEA R50, P3, R10, R50, 0x1 ;  /* 0x000000320a327211 */ /* 0x000fe400078608ff */
[----:B------:R-:W-:Y:S02]  /*08b0*/  LEA R3, R16, R11, 0x2 ;  /* 0x0000000b10037211 */ /* 0x000fe400078e10ff */
[----:B------:R-:W-:Y:S02]  /*08c0*/  CS2R R16, SRZ ;  /* 0x0000000000107805 */ /* 0x000fe4000001ff00 */
[-C--:B------:R-:W-:Y:S02]  /*08d0*/  LEA.HI.X.SX32 R55, R8, R15.reuse, 0x1, P1 ;  /* 0x0000000f08377211 */ /* 0x080fe400008f0eff */
[----:B------:R-:W-:-:S02]  /*08e0*/  LEA.HI.X.SX32 R53, R9, R15, 0x1, P2 ;  /* 0x0000000f09357211 */ /* 0x000fc400010f0eff */
[----:B------:R-:W-:Y:S02]  /*08f0*/  LEA.HI.X.SX32 R51, R10, R15, 0x1, P3 ;  /* 0x0000000f0a337211 */ /* 0x000fe400018f0eff */
[CC--:B------:R-:W-:Y:S02]  /*0900*/  LEA R48, P0, R12.reuse, R40.reuse, 0x1 ;  /* 0x000000280c307211 */ /* 0x0c0fe400078008ff */
[-C--:B------:R-:W-:Y:S02]  /*0910*/  LEA R46, P1, R13, R40.reuse, 0x1 ;  /* 0x000000280d2e7211 */ /* 0x080fe400078208ff */
[-C--:B------:R-:W-:Y:S02]  /*0920*/  LEA R42, P2, R11, R40.reuse, 0x1 ;  /* 0x000000280b2a7211 */ /* 0x080fe400078408ff */
[----:B------:R-:W-:Y:S02]  /*0930*/  LEA R40, P3, R3, R40, 0x1 ;  /* 0x0000002803287211 */ /* 0x000fe400078608ff */
[----:B------:R-:W-:-:S02]  /*0940*/  LEA.HI.X.SX32 R49, R12, R14, 0x1, P0 ;  /* 0x0000000e0c317211 */ /* 0x000fc400000f0eff */
[-C--:B------:R-:W-:Y:S02]  /*0950*/  LEA.HI.X.SX32 R47, R13, R14.reuse, 0x1, P1 ;  /* 0x0000000e0d2f7211 */ /* 0x080fe400008f0eff */
[----:B------:R-:W-:Y:S02]  /*0960*/  CS2R R12, SRZ ;  /* 0x00000000000c7805 */ /* 0x000fe4000001ff00 */
[-C--:B------:R-:W-:Y:S02]  /*0970*/  LEA.HI.X.SX32 R43, R11, R14.reuse, 0x1, P2 ;  /* 0x0000000e0b2b7211 */ /* 0x080fe400010f0eff */
[----:B------:R-:W-:Y:S02]  /*0980*/  LEA.HI.X.SX32 R41, R3, R14, 0x1, P3 ;  /* 0x0000000e03297211 */ /* 0x000fe400018f0eff */
[----:B------:R-:W-:Y:S02]  /*0990*/  CS2R R14, SRZ ;  /* 0x00000000000e7805 */ /* 0x000fe4000001ff00 */
[----:B0-----:R-:W-:-:S07]  /*09a0*/  MOV R3, 0x3f800000 ;  /* 0x3f80000000037802 */ /* 0x001fce0000000f00 */
.L_x_1:
[----:B------:R-:W-:Y:S01]  /*09b0*/  MOV R21, UR4 ;  /* 0x0000000400157c02 */ /* 0x000fe20008000f00 */
[----:B------:R-:W-:Y:S02]  /*09c0*/  IMAD.U32 R23, RZ, RZ, UR4 ;  /* 0x00000004ff177e24 */ /* 0x000fe4000f8e00ff */
[----:B------:R-:W-:Y:S02]  /*09d0*/  IMAD.U32 R25, RZ, RZ, UR4 ;  /* 0x00000004ff197e24 */ /* 0x000fe4000f8e00ff */
[----:B------:R-:W-:Y:S02]  /*09e0*/  IMAD.U32 R9, RZ, RZ, UR4 ;  /* 0x00000004ff097e24 */ /* 0x000fe4000f8e00ff */
[----:B------:R-:W-:-:S04]  /*09f0*/  IMAD.WIDE R22, R23, 0x2, R54 ;  /* 0x0000000217167825 */ /* 0x000fc800078e0236 */
[----:B------:R-:W-:Y:S02]  /*0a00*/  IMAD.WIDE R24, R25, 0x2, R52 ;  /* 0x0000000219187825 */ /* 0x000fe400078e0234 */
[----:B------:R0:W2:Y:S02]  /*0a10*/  LDG.E.U16 R22, desc[UR14][R22.64] ;  /* 0x0000000e16167981 */ /* 0x0000a4000c1e1500 */
[----:B------:R-:W-:Y:S02]  /*0a20*/  IMAD.WIDE R20, R21, 0x2, R50 ;  /* 0x0000000215147825 */ /* 0x000fe400078e0232 */
[----:B------:R-:W3:Y:S02]  /*0a30*/  LDG.E.U16 R24, desc[UR14][R24.64] ;  /* 0x0000000e18187981 */ /* 0x000ee4000c1e1500 */
[----:B------:R-:W-:Y:S02]  /*0a40*/  IMAD.WIDE R8, R9, 0x2, R56 ;  /* 0x0000000209087825 */ /* 0x000fe400078e0238 */
[----:B------:R1:W4:Y:S04]  /*0a50*/  LDG.E.U16 R20, desc[UR14][R20.64] ;  /* 0x0000000e14147981 */ /* 0x000328000c1e1500 */
[----:B------:R-:W5:Y:S01]  /*0a60*/  LDG.E.U16 R26, desc[UR14][R8.64] ;  /* 0x0000000e081a7981 */ /* 0x000f62000c1e1500 */
[----:B------:R-:W-:Y:S01]  /*0a70*/  BAR.SYNC.DEFER_BLOCKING 0x0 ;  /* 0x0000000000007b1d */ /* 0x000fe20000010000 */
[----:B------:R-:W-:-:S04]  /*0a80*/  LOP3.LUT R58, R0, 0x3, RZ, 0xc0, !PT ;  /* 0x00000003003a7812 */ /* 0x000fc800078ec0ff */
[----:B------:R-:W-:Y:S02]  /*0a90*/  LEA R60, P1, R58, UR6, 0x1 ;  /* 0x000000063a3c7c11 */ /* 0x000fe4000f8208ff */
[----:B------:R-:W-:Y:S02]  /*0aa0*/  LOP3.LUT R45, R4, 0x8, RZ, 0xfc, !PT ;  /* 0x00000008042d7812 */ /* 0x000fe400078efcff */
[C---:B0-----:R-:W-:Y:S01]  /*0ab0*/  IADD3 R23, P2, PT, R60.reuse, 0x10, RZ ;  /* 0x000000103c177810 */ /* 0x041fe20007f5e0ff */
[----:B------:R-:W-:Y:S01]  /*0ac0*/  IMAD.X R59, RZ, RZ, UR7, P1 ;  /* 0x00000007ff3b7e24 */ /* 0x000fe200088e06ff */
[----:B-1----:R-:W-:Y:S02]  /*0ad0*/  IADD3 R21, P0, PT, R60, 0x11, RZ ;  /* 0x000000113c157810 */ /* 0x002fe40007f1e0ff */
[CC--:B------:R-:W-:Y:S02]  /*0ae0*/  ISETP.GT.U32.AND P3, PT, R23.reuse, R4.reuse, PT ;  /* 0x000000041700720c */ /* 0x0c0fe40003f64070 */
[----:B------:R-:W-:Y:S01]  /*0af0*/  ISETP.GT.U32.AND P5, PT, R23, R45, PT ;  /* 0x0000002d1700720c */ /* 0x000fe20003fa4070 */
[----:B------:R-:W-:Y:S01]  /*0b00*/  IMAD.X R23, RZ, RZ, R59, P2 ;  /* 0x000000ffff177224 */ /* 0x000fe200010e063b */
[----:B------:R-:W-:-:S02]  /*0b10*/  ISETP.GT.U32.AND P1, PT, R21, R4, PT ;  /* 0x000000041500720c */ /* 0x000fc40003f24070 */
[----:B------:R-:W-:Y:S02]  /*0b20*/  ISETP.GT.U32.AND P4, PT, R21, R45, PT ;  /* 0x0000002d1500720c */ /* 0x000fe40003f84070 */
[C---:B------:R-:W-:Y:S02]  /*0b30*/  ISETP.GT.U32.AND.EX P3, PT, R23.reuse, RZ, PT, P3 ;  /* 0x000000ff1700720c */ /* 0x040fe40003f64130 */
[----:B------:R-:W-:Y:S02]  /*0b40*/  ISETP.GT.U32.AND.EX P5, PT, R23, RZ, PT, P5 ;  /* 0x000000ff1700720c */ /* 0x000fe40003fa4150 */
[----:B------:R-:W-:Y:S01]  /*0b50*/  LEA R58, R58, UR6, 0x1 ;  /* 0x000000063a3a7c11 */ /* 0x000fe2000f8e08ff */
[----:B--2---:R-:W-:Y:S04]  /*0b60*/  STS.U16 [R37+UR8+0x500], R22 ;  /* 0x0005001625007988 */ /* 0x004fe80008000408 */
[----:B---3--:R-:W-:Y:S04]  /*0b70*/  STS.U16 [R37+UR8+0x600], R24 ;  /* 0x0006001825007988 */ /* 0x008fe80008000408 */
[----:B----4-:R0:W-:Y:S04]  /*0b80*/  STS.U16 [R37+UR8+0x700], R20 ;  /* 0x0007001425007988 */ /* 0x0101e80008000408 */
[----:B-----5:R-:W-:Y:S01]  /*0b90*/  STS.U16 [R37+UR8+0x400], R26 ;  /* 0x0004001a25007988 */ /* 0x020fe20008000408 */
[----:B------:R-:W-:Y:S06]  /*0ba0*/  BAR.SYNC.DEFER_BLOCKING 0x0 ;  /* 0x0000000000007b1d */ /* 0x000fec0000010000 */
[----:B------:R-:W-:Y:S04]  /*0bb0*/  LDSM.16.MT88.4 R28, [R5] ;  /* 0x00000000051c783b */ /* 0x000fe80000004200 */
[----:B------:R-:W1:Y:S04]  /*0bc0*/  LDSM.16.M88.4 R8, [R7+0x600] ;  /* 0x000600000708783b */ /* 0x000e680000000200 */
[----:B------:R-:W2:Y:S01]  /*0bd0*/  LDSM.16.M88.4 R32, [R7+0x400] ;  /* 0x000400000720783b */ /* 0x000ea20000000200 */
[----:B0-----:R-:W-:Y:S01]  /*0be0*/  IADD3 R20, P6, PT, R60, 0x9, RZ ;  /* 0x000000093c147810 */ /* 0x001fe20007fde0ff */
[----:B------:R-:W-:-:S03]  /*0bf0*/  IMAD.X R22, RZ, RZ, R59, P0 ;  /* 0x000000ffff167224 */ /* 0x000fc600000e063b */
[CC--:B------:R-:W-:Y:S02]  /*0c00*/  ISETP.GT.U32.AND P2, PT, R20.reuse, R4.reuse, PT ;  /* 0x000000041400720c */ /* 0x0c0fe40003f44070 */
[----:B------:R-:W-:Y:S02]  /*0c10*/  ISETP.GT.U32.AND P0, PT, R20, R45, PT ;  /* 0x0000002d1400720c */ /* 0x000fe40003f04070 */
[----:B------:R-:W-:Y:S02]  /*0c20*/  IADD3.X R20, PT, PT, RZ, R59, RZ, P6, !PT ;  /* 0x0000003bff147210 */ /* 0x000fe400037fe4ff */
[----:B------:R-:W-:Y:S02]  /*0c30*/  IADD3 R21, P6, PT, R60, 0x8, RZ ;  /* 0x000000083c157810 */ /* 0x000fe40007fde0ff */
[C---:B------:R-:W-:Y:S02]  /*0c40*/  ISETP.GT.U32.AND.EX P1, PT, R22.reuse, RZ, PT, P1 ;  /* 0x000000ff1600720c */ /* 0x040fe40003f24110 */
[----:B------:R-:W-:Y:S01]  /*0c50*/  ISETP.GT.U32.AND.EX P4, PT, R22, RZ, PT, P4 ;  /* 0x000000ff1600720c */ /* 0x000fe20003f84140 */
[----:B------:R-:W-:Y:S01]  /*0c60*/  IMAD.X R61, RZ, RZ, R59, P6 ;  /* 0x000000ffff3d7224 */ /* 0x000fe200030e063b */
[----:B------:R-:W-:-:S02]  /*0c70*/  ISETP.GT.U32.AND P6, PT, R21, R4, PT ;  /* 0x000000041500720c */ /* 0x000fc40003fc4070 */
[C---:B------:R-:W-:Y:S02]  /*0c80*/  ISETP.GT.U32.AND.EX P2, PT, R20.reuse, RZ, PT, P2 ;  /* 0x000000ff1400720c */ /* 0x040fe40003f44120 */
[----:B------:R-:W-:Y:S01]  /*0c90*/  ISETP.GT.U32.AND.EX P0, PT, R20, RZ, PT, P0 ;  /* 0x000000ff1400720c */ /* 0x000fe20003f04100 */
[C---:B-1----:R-:W-:Y:S08]  /*0ca0*/  HMMA.16816.F32 R24, R28.reuse, R8, RZ ;  /* 0x000000081c18723c */ /* 0x042ff000000018ff */
[C---:B--2---:R-:W-:Y:S08]  /*0cb0*/  HMMA.16816.F32 R20, R28.reuse, R34, RZ ;  /* 0x000000221c14723c */ /* 0x044ff000000018ff */
[----:B------:R-:W-:Y:S03]  /*0cc0*/  HMMA.16816.F32 R32, R28, R32, RZ ;  /* 0x000000201c20723c */ /* 0x000fe600000018ff */
[----:B------:R-:W-:-:S05]  /*0cd0*/  FMUL R26, R26, UR10 ;  /* 0x0000000a1a1a7c20 */ /* 0x000fca0008400000 */
[----:B------:R-:W-:Y:S01]  /*0ce0*/  HMMA.16816.F32 R8, R28, R10, RZ ;  /* 0x0000000a1c08723c */ /* 0x000fe200000018ff */
[----:B------:R-:W-:Y:S01]  /*0cf0*/  FMUL R28, R27, UR10 ;  /* 0x0000000a1b1c7c20 */ /* 0x000fe20008400000 */
[----:B------:R-:W-:Y:S02]  /*0d00*/  FSEL R27, R26, -INF , !P5 ;  /* 0xff8000001a1b7808 */ /* 0x000fe40006800000 */
[----:B------:R-:W-:Y:S01]  /*0d10*/  ISETP.GT.U32.AND P5, PT, R58, R45, PT ;  /* 0x0000002d3a00720c */ /* 0x000fe20003fa4070 */
[----:B------:R-:W-:-:S03]  /*0d20*/  FMUL R20, R20, UR10 ;  /* 0x0000000a14147c20 */ /* 0x000fc60008400000 */
[----:B------:R-:W-:-:S03]  /*0d30*/  ISETP.GT.U32.AND.EX P5, PT, R59, RZ, PT, P5 ;  /* 0x000000ff3b00720c */ /* 0x000fc60003fa4150 */
[----:B------:R-:W-:Y:S01]  /*0d40*/  FMUL R34, R34, UR10 ;  /* 0x0000000a22227c20 */ /* 0x000fe20008400000 */
[----:B------:R-:W-:Y:S01]  /*0d50*/  ISETP.GT.U32.AND.EX P6, PT, R61, RZ, PT, P6 ;  /* 0x000000ff3d00720c */ /* 0x000fe20003fc4160 */
[----:B------:R-:W-:-:S03]  /*0d60*/  FMUL R29, R23, UR10 ;  /* 0x0000000a171d7c20 */ /* 0x000fc60008400000 */
[----:B------:R-:W-:Y:S02]  /*0d70*/  FSEL R61, R34, -INF , !P5 ;  /* 0xff800000223d7808 */ /* 0x000fe40006800000 */
[----:B------:R-:W-:Y:S02]  /*0d80*/  IADD3 R26, P5, PT, R60, 0x18, RZ ;  /* 0x000000183c1a7810 */ /* 0x000fe40007fbe0ff */
[----:B------:R-:W-:Y:S02]  /*0d90*/  FSEL R20, R20, -INF , !P6 ;  /* 0xff80000014147808 */ /* 0x000fe40007000000 */
[----:B------:R-:W-:Y:S02]  /*0da0*/  ISETP.GE.U32.AND P6, PT, R58, R45, PT ;  /* 0x0000002d3a00720c */ /* 0x000fe40003fc6070 */
[----:B------:R-:W-:Y:S01]  /*0db0*/  FSEL R23, R28, -INF , !P4 ;  /* 0xff8000001c177808 */ /* 0x000fe20006000000 */
[----:B------:R-:W-:Y:S01]  /*0dc0*/  IMAD.X R28, RZ, RZ, R59, P5 ;  /* 0x000000ffff1c7224 */ /* 0x000fe200028e063b */
[----:B------:R-:W-:Y:S01]  /*0dd0*/  FSEL R29, R29, -INF , !P0 ;  /* 0xff8000001d1d7808 */ /* 0x000fe20004000000 */
[----:B------:R-:W-:Y:S01]  /*0de0*/  FMUL R30, R35, UR10 ;  /* 0x0000000a231e7c20 */ /* 0x000fe20008400000 */
[----:B------:R-:W-:-:S02]  /*0df0*/  ISETP.GT.U32.AND P4, PT, R58, R4, PT ;  /* 0x000000043a00720c */ /* 0x000fc40003f84070 */
[----:B------:R-:W-:Y:S02]  /*0e00*/  ISETP.GE.U32.AND P0, PT, R58, R4, PT ;  /* 0x000000043a00720c */ /* 0x000fe40003f06070 */
[----:B------:R-:W-:Y:S02]  /*0e10*/  IADD3 R60, P5, PT, R60, 0x19, RZ ;  /* 0x000000193c3c7810 */ /* 0x000fe40007fbe0ff */
[C---:B------:R-:W-:Y:S02]  /*0e20*/  ISETP.GE.U32.AND.EX P6, PT, R59.reuse, RZ, PT, P6 ;  /* 0x000000ff3b00720c */ /* 0x040fe40003fc6160 */
[C---:B------:R-:W-:Y:S02]  /*0e30*/  ISETP.GT.U32.AND.EX P4, PT, R59.reuse, RZ, PT, P4 ;  /* 0x000000ff3b00720c */ /* 0x040fe40003f84140 */
[----:B------:R-:W-:Y:S01]  /*0e40*/  ISETP.GE.U32.AND.EX P0, PT, R59, RZ, PT, P0 ;  /* 0x000000ff3b00720c */ /* 0x000fe20003f06100 */
[----:B------:R-:W-:Y:S01]  /*0e50*/  IMAD.X R59, RZ, RZ, R59, P5 ;  /* 0x000000ffff3b7224 */ /* 0x000fe200028e063b */
[----:B------:R-:W-:-:S02]  /*0e60*/  FSEL R30, R30, -INF , !P6 ;  /* 0xff8000001e1e7808 */ /* 0x000fc40007000000 */
[----:B------:R-:W-:Y:S01]  /*0e70*/  ISETP.GT.U32.AND P6, PT, R60, R45, PT ;  /* 0x0000002d3c00720c */ /* 0x000fe20003fc4070 */
[----:B------:R-:W-:-:S03]  /*0e80*/  FMUL R11, R11, UR10 ;  /* 0x0000000a0b0b7c20 */ /* 0x000fc60008400000 */
[----:B------:R-:W-:Y:S02]  /*0e90*/  ISETP.GT.U32.AND.EX P6, PT, R59, RZ, PT, P6 ;  /* 0x000000ff3b00720c */ /* 0x000fe40003fc4160 */
[----:B------:R-:W-:Y:S02]  /*0ea0*/  ISETP.GT.U32.AND P5, PT, R26, R45, PT ;  /* 0x0000002d1a00720c */ /* 0x000fe40003fa4070 */
[----:B------:R-:W-:Y:S02]  /*0eb0*/  FSEL R45, R11, -INF , !P6 ;  /* 0xff8000000b2d7808 */ /* 0x000fe40007000000 */
[----:B------:R-:W-:Y:S01]  /*0ec0*/  ISETP.GT.U32.AND P6, PT, R60, R4, PT ;  /* 0x000000043c00720c */ /* 0x000fe20003fc4070 */
[----:B------:R-:W-:Y:S01]  /*0ed0*/  FMUL R10, R10, UR10 ;  /* 0x0000000a0a0a7c20 */ /* 0x000fe20008400000 */
[----:B------:R-:W-:Y:S02]  /*0ee0*/  ISETP.GT.U32.AND.EX P5, PT, R28, RZ, PT, P5 ;  /* 0x000000ff1c00720c */ /* 0x000fe40003fa4150 */
[----:B------:R-:W-:-:S02]  /*0ef0*/  MOV R11, UR5 ;  /* 0x00000005000b7c02 */ /* 0x000fc40008000f00 */
[----:B------:R-:W-:Y:S01]  /*0f00*/  ISETP.GT.U32.AND.EX P6, PT, R59, RZ, PT, P6 ;  /* 0x000000ff3b00720c */ /* 0x000fe20003fc4160 */
[----:B------:R-:W-:Y:S01]  /*0f10*/  IMAD.U32 R59, RZ, RZ, UR5 ;  /* 0x00000005ff3b7e24 */ /* 0x000fe2000f8e00ff */
[----:B------:R-:W-:Y:S01]  /*0f20*/  FSEL R35, R10, -INF , !P5 ;  /* 0xff8000000a237808 */ /* 0x000fe20006800000 */
[----:B------:R-:W-:Y:S01]  /*0f30*/  IMAD.WIDE R10, R11, 0x2, R48 ;  /* 0x000000020b0a7825 */ /* 0x000fe200078e0230 */
[----:B------:R-:W-:-:S03]  /*0f40*/  ISETP.GT.U32.AND P5, PT, R26, R4, PT ;  /* 0x000000041a00720c */ /* 0x000fc60003fa4070 */
[----:B------:R-:W-:Y:S01]  /*0f50*/  IMAD.WIDE R58, R59, 0x2, R42 ;  /* 0x000000023b3a7825 */ /* 0x000fe200078e022a */
[----:B------:R0:W2:Y:S03]  /*0f60*/  LDG.E.U16 R26, desc[UR14][R10.64] ;  /* 0x0000000e0a1a7981 */ /* 0x0000a6000c1e1500 */
[----:B------:R-:W-:Y:S01]  /*0f70*/  IMAD.U32 R31, RZ, RZ, UR5 ;  /* 0x00000005ff1f7e24 */ /* 0x000fe2000f8e00ff */
[----:B------:R1:W3:Y:S03]  /*0f80*/  LDG.E.U16 R60, desc[UR14][R58.64] ;  /* 0x0000000e3a3c7981 */ /* 0x0002e6000c1e1500 */
[----:B0-----:R-:W-:-:S04]  /*0f90*/  IMAD.WIDE R10, R31, 0x2, R46 ;  /* 0x000000021f0a7825 */ /* 0x001fc800078e022e */
[----:B-1----:R-:W-:Y:S02]  /*0fa0*/  IMAD.WIDE R58, R31, 0x2, R40 ;  /* 0x000000021f3a7825 */ /* 0x002fe400078e0228 */
[----:B------:R-:W4:Y:S04]  /*0fb0*/  LDG.E.U16 R11, desc[UR14][R10.64] ;  /* 0x0000000e0a0b7981 */ /* 0x000f28000c1e1500 */
[----:B------:R0:W5:Y:S01]  /*0fc0*/  LDG.E.U16 R31, desc[UR14][R58.64] ;  /* 0x0000000e3a1f7981 */ /* 0x000162000c1e1500 */
[----:B------:R-:W-:Y:S01]  /*0fd0*/  FMUL R22, R22, UR10 ;  /* 0x0000000a16167c20 */ /* 0x000fe20008400000 */
[----:B------:R-:W-:Y:S01]  /*0fe0*/  ISETP.GT.U32.AND.EX P5, PT, R28, RZ, PT, P5 ;  /* 0x000000ff1c00720c */ /* 0x000fe20003fa4150 */
[----:B------:R-:W-:Y:S01]  /*0ff0*/  FMUL R33, R33, UR10 ;  /* 0x0000000a21217c20 */ /* 0x000fe20008400000 */
[----:B------:R-:W-:Y:S01]  /*1000*/  FMUL R24, R24, UR10 ;  /* 0x0000000a18187c20 */ /* 0x000fe20008400000 */
[----:B------:R-:W-:Y:S01]  /*1010*/  FMUL R25, R25, UR10 ;  /* 0x0000000a19197c20 */ /* 0x000fe20008400000 */
[----:B------:R-:W-:Y:S01]  /*1020*/  BAR.SYNC.DEFER_BLOCKING 0x0 ;  /* 0x0000000000007b1d */ /* 0x000fe20000010000 */
[----:B0-----:R-:W-:-:S04]  /*1030*/  FSEL R59, R22, -INF , !P4 ;  /* 0xff800000163b7808 */ /* 0x001fc80006000000 */
[----:B------:R-:W-:-:S04]  /*1040*/  FMNMX3 R22, R61, R30, R59, !PT ;  /* 0x0000001e3d167276 */ /* 0x000fc8000780003b */
[----:B------:R-:W-:-:S04]  /*1050*/  FMNMX3 R22, R22, R29, R27, !PT ;  /* 0x0000001d16167276 */ /* 0x000fc8000780001b */
[----:B------:R-:W-:-:S04]  /*1060*/  FMNMX3 R22, R22, R23, R35, !PT ;  /* 0x0000001716167276 */ /* 0x000fc80007800023 */
[----:B------:R-:W-:-:S05]  /*1070*/  FMNMX R34, R45, R22, !PT ;  /* 0x000000162d227209 */ /* 0x000fca0007800000 */
[----:B------:R-:W0:Y:S02]  /*1080*/  SHFL.BFLY PT, R10, R34, 0x2, 0x1f ;  /* 0x0c401f00220a7f89 */ /* 0x000e2400000e0000 */
[----:B0-----:R-:W-:-:S05]  /*1090*/  FMNMX R10, R34, R10, !PT ;  /* 0x0000000a220a7209 */ /* 0x001fca0007800000 */
[----:B------:R-:W0:Y:S01]  /*10a0*/  SHFL.BFLY PT, R28, R10, 0x1, 0x1f ;  /* 0x0c201f000a1c7f89 */ /* 0x000e2200000e0000 */
[----:B------:R-:W-:Y:S01]  /*10b0*/  FMUL R22, R32, UR10 ;  /* 0x0000000a20167c20 */ /* 0x000fe20008400000 */
[----:B------:R-:W-:Y:S01]  /*10c0*/  FMUL R32, R9, UR10 ;  /* 0x0000000a09207c20 */ /* 0x000fe20008400000 */
[----:B------:R-:W-:-:S03]  /*10d0*/  FMUL R58, R8, UR10 ;  /* 0x0000000a083a7c20 */ /* 0x000fc60008400000 */
[----:B------:R-:W-:Y:S02]  /*10e0*/  FSEL R22, R22, -INF , !P4 ;  /* 0xff80000016167808 */ /* 0x000fe40006000000 */
[----:B------:R-:W-:Y:S02]  /*10f0*/  FSEL R24, R24, -INF , !P3 ;  /* 0xff80000018187808 */ /* 0x000fe40005800000 */
[----:B------:R-:W-:Y:S02]  /*1100*/  FSEL R8, R25, -INF , !P1 ;  /* 0xff80000019087808 */ /* 0x000fe40004800000 */
[----:B------:R-:W-:Y:S02]  /*1110*/  FSEL R58, R58, -INF , !P5 ;  /* 0xff8000003a3a7808 */ /* 0x000fe40006800000 */
[----:B0-----:R-:W-:Y:S01]  /*1120*/  FMNMX3 R28, R10, R28, R39, !PT ;  /* 0x0000001c0a1c7276 */ /* 0x001fe20007800027 */
[----:B------:R-:W-:Y:S01]  /*1130*/  FMUL R10, R21, UR10 ;  /* 0x0000000a150a7c20 */ /* 0x000fe20008400000 */
[----:B------:R-:W-:-:S04]  /*1140*/  FSEL R21, R33, -INF , !P0 ;  /* 0xff80000021157808 */ /* 0x000fc80004000000 */
[----:B------:R-:W-:Y:S02]  /*1150*/  FSEL R9, R10, -INF , !P2 ;  /* 0xff8000000a097808 */ /* 0x000fe40005000000 */
[----:B------:R-:W-:-:S04]  /*1160*/  FMNMX3 R10, R22, R21, R20, !PT ;  /* 0x00000015160a7276 */ /* 0x000fc80007800014 */
[----:B------:R-:W-:Y:S02]  /*1170*/  FMNMX3 R25, R10, R9, R24, !PT ;  /* 0x000000090a197276 */ /* 0x000fe40007800018 */
[----:B------:R-:W-:Y:S02]  /*1180*/  FSEL R10, R32, -INF , !P6 ;  /* 0xff800000200a7808 */ /* 0x000fe40007000000 */
[----:B------:R-:W-:-:S04]  /*1190*/  FMNMX3 R25, R25, R8, R58, !PT ;  /* 0x0000000819197276 */ /* 0x000fc8000780003a */
[----:B------:R-:W-:-:S05]  /*11a0*/  FMNMX R33, R10, R25, !PT ;  /* 0x000000190a217209 */ /* 0x000fca0007800000 */
[----:B------:R-:W0:Y:S01]  /*11b0*/  SHFL.BFLY PT, R32, R33, 0x2, 0x1f ;  /* 0x0c401f0021207f89 */ /* 0x000e2200000e0000 */
[--C-:B------:R-:W-:Y:S01]  /*11c0*/  FADD R61, R61, -R28.reuse ;  /* 0x8000001c3d3d7221 */ /* 0x100fe20000000000 */
[----:B------:R-:W-:-:S03]  /*11d0*/  FADD R30, R30, -R28 ;  /* 0x8000001c1e1e7221 */ /* 0x000fc60000000000 */
[----:B------:R-:W-:Y:S01]  /*11e0*/  FMUL R25, R61, 1.4426950216293334961 ;  /* 0x3fb8aa3b3d197820 */ /* 0x000fe20000400000 */
[----:B------:R-:W-:Y:S01]  /*11f0*/  FMUL R61, R30, 1.4426950216293334961 ;  /* 0x3fb8aa3b1e3d7820 */ /* 0x000fe20000400000 */
[----:B------:R-:W-:-:S04]  /*1200*/  FADD R30, R29, -R28 ;  /* 0x8000001c1d1e7221 */ /* 0x000fc80000000000 */
[----:B------:R-:W-:Y:S01]  /*1210*/  FMUL R30, R30, 1.4426950216293334961 ;  /* 0x3fb8aa3b1e1e7820 */ /* 0x000fe20000400000 */
[----:B0-----:R-:W-:Y:S01]  /*1220*/  FMNMX R29, R33, R32, !PT ;  /* 0x00000020211d7209 */ /* 0x001fe20007800000 */
[--C-:B------:R-:W-:Y:S02]  /*1230*/  FADD R32, R27, -R28.reuse ;  /* 0x8000001c1b207221 */ /* 0x100fe40000000000 */
[----:B------:R0:W-:Y:S02]  /*1240*/  MUFU.EX2 R27, R30 ;  /* 0x0000001e001b7308 */ /* 0x0001e40000000800 */
[----:B0-----:R-:W0:Y:S01]  /*1250*/  SHFL.BFLY PT, R30, R29, 0x1, 0x1f ;  /* 0x0c201f001d1e7f89 */ /* 0x001e2200000e0000 */
[----:B------:R-:W-:-:S05]  /*1260*/  FADD R59, R59, -R28 ;  /* 0x8000001c3b3b7221 */ /* 0x000fca0000000000 */
[----:B------:R-:W-:Y:S01]  /*1270*/  MUFU.EX2 R25, R25 ;  /* 0x0000001900197308 */ /* 0x000fe20000000800 */
[----:B------:R-:W-:Y:S01]  /*1280*/  FMUL R59, R59, 1.4426950216293334961 ;  /* 0x3fb8aa3b3b3b7820 */ /* 0x000fe20000400000 */
[----:B------:R-:W-:-:S06]  /*1290*/  FADD R23, R23, -R28 ;  /* 0x8000001c17177221 */ /* 0x000fcc0000000000 */
[----:B------:R-:W1:Y:S01]  /*12a0*/  MUFU.EX2 R61, R61 ;  /* 0x0000003d003d7308 */ /* 0x000e620000000800 */
[----:B------:R-:W-:Y:S01]  /*12b0*/  FMUL R34, R32, 1.4426950216293334961 ;  /* 0x3fb8aa3b20227820 */ /* 0x000fe20000400000 */
[----:B------:R-:W-:Y:S01]  /*12c0*/  FMUL R32, R23, 1.4426950216293334961 ;  /* 0x3fb8aa3b17207820 */ /* 0x000fe20000400000 */
[----:B------:R-:W-:-:S05]  /*12d0*/  FADD R23, R35, -R28 ;  /* 0x8000001c23177221 */ /* 0x000fca0000000000 */
[----:B------:R-:W1:Y:S01]  /*12e0*/  MUFU.EX2 R59, R59 ;  /* 0x0000003b003b7308 */ /* 0x000e620000000800 */
[----:B------:R-:W-:Y:S01]  /*12f0*/  FMUL R23, R23, 1.4426950216293334961 ;  /* 0x3fb8aa3b17177820 */ /* 0x000fe20000400000 */
[----:B------:R-:W-:Y:S01]  /*1300*/  FADD R45, R45, -R28 ;  /* 0x8000001c2d2d7221 */ /* 0x000fe20000000000 */
[----:B0-----:R-:W-:-:S03]  /*1310*/  FMNMX3 R29, R29, R30, R44, !PT ;  /* 0x0000001e1d1d7276 */ /* 0x001fc6000780002c */
[----:B------:R-:W-:Y:S02]  /*1320*/  FMUL R45, R45, 1.4426950216293334961 ;  /* 0x3fb8aa3b2d2d7820 */ /* 0x000fe40000400000 */
[----:B------:R1:W-:Y:S01]  /*1330*/  MUFU.EX2 R33, R23 ;  /* 0x0000001700217308 */ /* 0x0003e20000000800 */
[--C-:B------:R-:W-:Y:S01]  /*1340*/  FADD R22, R22, -R29.reuse ;  /* 0x8000001d16167221 */ /* 0x100fe20000000000 */
[--C-:B------:R-:W-:Y:S01]  /*1350*/  FADD R21, R21, -R29.reuse ;  /* 0x8000001d15157221 */ /* 0x100fe20000000000 */
[----:B------:R-:W-:Y:S01]  /*1360*/  FADD R20, R20, -R29 ;  /* 0x8000001d14147221 */ /* 0x000fe20000000000 */
[----:B------:R-:W-:Y:S01]  /*1370*/  FADD R39, -R28, R39 ;  /* 0x000000271c277221 */ /* 0x000fe20000000100 */
[----:B------:R-:W-:Y:S01]  /*1380*/  FMUL R22, R22, 1.4426950216293334961 ;  /* 0x3fb8aa3b16167820 */ /* 0x000fe20000400000 */
[----:B------:R-:W-:Y:S01]  /*1390*/  FMUL R21, R21, 1.4426950216293334961 ;  /* 0x3fb8aa3b15157820 */ /* 0x000fe20000400000 */
[----:B------:R-:W-:Y:S01]  /*13a0*/  FMUL R20, R20, 1.4426950216293334961 ;  /* 0x3fb8aa3b14147820 */ /* 0x000fe20000400000 */
[----:B-1----:R-:W-:Y:S01]  /*13b0*/  FADD R23, R25, R61 ;  /* 0x0000003d19177221 */ /* 0x002fe20000000000 */
[----:B------:R-:W-:Y:S01]  /*13c0*/  MUFU.EX2 R35, R32 ;  /* 0x0000002000237308 */ /* 0x000fe20000000800 */
[----:B------:R-:W-:Y:S01]  /*13d0*/  FMUL R30, R39, 1.4426950216293334961 ;  /* 0x3fb8aa3b271e7820 */ /* 0x000fe20000400000 */
[----:B------:R-:W-:-:S06]  /*13e0*/  FADD R9, R9, -R29 ;  /* 0x8000001d09097221 */ /* 0x000fcc0000000000 */
[----:B------:R-:W-:Y:S01]  /*13f0*/  MUFU.EX2 R32, R45 ;  /* 0x0000002d00207308 */ /* 0x000fe20000000800 */
[----:B------:R-:W-:-:S07]  /*1400*/  F2FP.F16.F32.PACK_AB R25, R61, R25 ;  /* 0x000000193d19723e */ /* 0x000fce00000000ff */
[----:B------:R-:W-:Y:S01]  /*1410*/  MUFU.EX2 R39, R22 ;  /* 0x0000001600277308 */ /* 0x000fe20000000800 */
[----:B------:R-:W-:-:S07]  /*1420*/  FADD R44, -R29, R44 ;  /* 0x0000002c1d2c7221 */ /* 0x000fce0000000100 */
[----:B------:R-:W0:Y:S01]  /*1430*/  MUFU.EX2 R45, R21 ;  /* 0x00000015002d7308 */ /* 0x000e220000000800 */
[----:B------:R-:W-:-:S07]  /*1440*/  FMUL R61, R9, 1.4426950216293334961 ;  /* 0x3fb8aa3b093d7820 */ /* 0x000fce0000400000 */
[----:B------:R-:W-:Y:S08]  /*1450*/  MUFU.EX2 R61, R61 ;  /* 0x0000003d003d7308 */ /* 0x000ff00000000800 */
[----:B------:R-:W-:Y:S01]  /*1460*/  MUFU.EX2 R30, R30 ;  /* 0x0000001e001e7308 */ /* 0x000fe20000000800 */
[----:B--2---:R1:W-:Y:S04]  /*1470*/  STS.U16 [R37+UR8+0x400], R26 ;  /* 0x0004001a25007988 */ /* 0x0043e80008000408 */
[----:B---3--:R2:W-:Y:S04]  /*1480*/  STS.U16 [R37+UR8+0x600], R60 ;  /* 0x0006003c25007988 */ /* 0x0085e80008000408 */
[----:B----4-:R-:W-:Y:S04]  /*1490*/  STS.U16 [R2+UR8+0x500], R11 ;  /* 0x0005000b02007988 */ /* 0x010fe80008000408 */
[----:B-----5:R3:W-:Y:S01]  /*14a0*/  STS.U16 [R2+UR8+0x700], R31 ;  /* 0x0007001f02007988 */ /* 0x0207e20008000408 */
[----:B-1----:R1:W4:Y:S01]  /*14b0*/  MUFU.EX2 R26, R20 ;  /* 0x00000014001a7308 */ /* 0x0023220000000800 */
[----:B--2---:R-:W-:Y:S01]  /*14c0*/  FADD R60, R59, R23 ;  /* 0x000000173b3c7221 */ /* 0x004fe20000000000 */
[----:B------:R-:W-:Y:S01]  /*14d0*/  BAR.SYNC.DEFER_BLOCKING 0x0 ;  /* 0x0000000000007b1d */ /* 0x000fe20000010000 */
[----:B---3--:R-:W-:Y:S01]  /*14e0*/  FMUL R31, R44, 1.4426950216293334961 ;  /* 0x3fb8aa3b2c1f7820 */ /* 0x008fe20000400000 */
[----:B------:R-:W-:-:S04]  /*14f0*/  FADD R11, R24, -R29 ;  /* 0x8000001d180b7221 */ /* 0x000fc80000000000 */
[----:B-1----:R-:W1:Y:S01]  /*1500*/  LDSM.16.M88.4 R20, [R6+UR8+0x400] ;  /* 0x000400080614783b */ /* 0x002e620008000200 */
[----:B------:R-:W2:Y:S01]  /*1510*/  MUFU.EX2 R31, R31 ;  /* 0x0000001f001f7308 */ /* 0x000ea20000000800 */
[C---:B------:R-:W-:Y:S01]  /*1520*/  FADD R9, R27.reuse, R60 ;  /* 0x0000003c1b097221 */ /* 0x040fe20000000000 */
[----:B------:R-:W-:Y:S01]  /*1530*/  F2FP.F16.F32.PACK_AB R27, R27, R59 ;  /* 0x0000003b1b1b723e */ /* 0x000fe200000000ff */
[----:B0-----:R-:W-:Y:S01]  /*1540*/  FADD R59, R39, R45 ;  /* 0x0000002d273b7221 */ /* 0x001fe20000000000 */
[----:B------:R-:W-:Y:S01]  /*1550*/  F2FP.F16.F32.PACK_AB R24, R45, R39 ;  /* 0x000000272d18723e */ /* 0x000fe200000000ff */
[----:B------:R-:W-:Y:S01]  /*1560*/  FMUL R39, R11, 1.4426950216293334961 ;  /* 0x3fb8aa3b0b277820 */ /* 0x000fe20000400000 */
[----:B------:R-:W-:Y:S01]  /*1570*/  FADD R11, R8, -R29 ;  /* 0x8000001d080b7221 */ /* 0x000fe20000000000 */
[----:B----4-:R-:W-:Y:S01]  /*1580*/  FADD R44, R26, R59 ;  /* 0x0000003b1a2c7221 */ /* 0x010fe20000000000 */
[----:B------:R-:W0:Y:S02]  /*1590*/  MUFU.EX2 R34, R34 ;  /* 0x0000002200227308 */ /* 0x000e240000000800 */
[----:B------:R-:W-:Y:S01]  /*15a0*/  FMUL R11, R11, 1.4426950216293334961 ;  /* 0x3fb8aa3b0b0b7820 */ /* 0x000fe20000400000 */
[----:B------:R-:W-:-:S05]  /*15b0*/  FADD R8, R61, R44 ;  /* 0x0000002c3d087221 */ /* 0x000fca0000000000 */
[----:B------:R-:W3:Y:S01]  /*15c0*/  MUFU.EX2 R39, R39 ;  /* 0x0000002700277308 */ /* 0x000ee20000000800 */
[----:B------:R-:W-:Y:S01]  /*15d0*/  F2FP.F16.F32.PACK_AB R26, R61, R26 ;  /* 0x0000001a3d1a723e */ /* 0x000fe200000000ff */
[C---:B------:R-:W-:Y:S01]  /*15e0*/  FMUL R14, R30.reuse, R14 ;  /* 0x0000000e1e0e7220 */ /* 0x040fe20000400000 */
[----:B------:R-:W-:Y:S01]  /*15f0*/  FMUL R15, R30, R15 ;  /* 0x0000000f1e0f7220 */ /* 0x000fe20000400000 */
[C---:B--2---:R-:W-:Y:S01]  /*1600*/  FMUL R12, R31.reuse, R12 ;  /* 0x0000000c1f0c7220 */ /* 0x044fe20000400000 */
[----:B------:R-:W-:-:S03]  /*1610*/  FMUL R13, R31, R13 ;  /* 0x0000000d1f0d7220 */ /* 0x000fc60000400000 */
[----:B------:R-:W2:Y:S01]  /*1620*/  MUFU.EX2 R44, R11 ;  /* 0x0000000b002c7308 */ /* 0x000ea20000000800 */
[--C-:B------:R-:W-:Y:S01]  /*1630*/  FADD R58, R58, -R29.reuse ;  /* 0x8000001d3a3a7221 */ /* 0x100fe20000000000 */
[----:B------:R-:W-:-:S03]  /*1640*/  FADD R10, R10, -R29 ;  /* 0x8000001d0a0a7221 */ /* 0x000fc60000000000 */
[----:B------:R-:W-:-:S06]  /*1650*/  FMUL R45, R58, 1.4426950216293334961 ;  /* 0x3fb8aa3b3a2d7820 */ /* 0x000fcc0000400000 */
[----:B------:R-:W4:Y:S01]  /*1660*/  MUFU.EX2 R45, R45 ;  /* 0x0000002d002d7308 */ /* 0x000f220000000800 */
[----:B-1----:R-:W-:Y:S01]  /*1670*/  HMMA.16816.F32 R12, R24, R20, R12 ;  /* 0x00000014180c723c */ /* 0x002fe2000000180c */
[----:B------:R-:W-:Y:S01]  /*1680*/  FMUL R20, R10, 1.4426950216293334961 ;  /* 0x3fb8aa3b0a147820 */ /* 0x000fe20000400000 */
[----:B0-----:R-:W-:Y:S01]  /*1690*/  FADD R10, R34, R9 ;  /* 0x00000009220a7221 */ /* 0x001fe20000000000 */
[----:B---3--:R-:W-:-:S03]  /*16a0*/  FADD R9, R39, R8 ;  /* 0x0000000827097221 */ /* 0x008fc60000000000 */
[----:B------:R-:W-:Y:S01]  /*16b0*/  FADD R60, R35, R10 ;  /* 0x0000000a233c7221 */ /* 0x000fe20000000000 */
[----:B------:R-:W0:Y:S01]  /*16c0*/  MUFU.EX2 R20, R20 ;  /* 0x0000001400147308 */ /* 0x000e220000000800 */
[----:B--2---:R-:W-:Y:S02]  /*16d0*/  FADD R58, R44, R9 ;  /* 0x000000092c3a7221 */ /* 0x004fe40000000000 */
[----:B------:R-:W1:Y:S01]  /*16e0*/  LDSM.16.M88.4 R8, [R6+UR8+0x600] ;  /* 0x000600080608783b */ /* 0x000e620008000200 */
[----:B------:R-:W-:Y:S01]  /*16f0*/  FADD R21, R33, R60 ;  /* 0x0000003c21157221 */ /* 0x000fe20000000000 */
[----:B----4-:R-:W-:-:S03]  /*1700*/  FADD R59, R45, R58 ;  /* 0x0000003a2d3b7221 */ /* 0x010fc60000000000 */
[----:B------:R-:W-:Y:S01]  /*1710*/  FADD R60, R32, R21 ;  /* 0x00000015203c7221 */ /* 0x000fe20000000000 */
[----:B0-----:R-:W-:-:S04]  /*1720*/  FADD R59, R20, R59 ;  /* 0x0000003b143b7221 */ /* 0x001fc80000000000 */
[----:B------:R-:W0:Y:S04]  /*1730*/  SHFL.BFLY PT, R21, R60, 0x2, 0x1f ;  /* 0x0c401f003c157f89 */ /* 0x000e2800000e0000 */
[----:B------:R-:W2:Y:S01]  /*1740*/  SHFL.BFLY PT, R58, R59, 0x2, 0x1f ;  /* 0x0c401f003b3a7f89 */ /* 0x000ea200000e0000 */
[C---:B------:R-:W-:Y:S01]  /*1750*/  FMUL R18, R30.reuse, R18 ;  /* 0x000000121e127220 */ /* 0x040fe20000400000 */
[----:B------:R-:W-:Y:S01]  /*1760*/  FMUL R19, R30, R19 ;  /* 0x000000131e137220 */ /* 0x000fe20000400000 */
[C---:B------:R-:W-:Y:S01]  /*1770*/  FMUL R16, R31.reuse, R16 ;  /* 0x000000101f107220 */ /* 0x040fe20000400000 */
[----:B------:R-:W-:-:S07]  /*1780*/  FMUL R17, R31, R17 ;  /* 0x000000111f117220 */ /* 0x000fce0000400000 */
[----:B-1----:R-:W-:Y:S01]  /*1790*/  HMMA.16816.F32 R16, R24, R8, R16 ;  /* 0x000000081810723c */ /* 0x002fe20000001810 */
[----:B0-----:R-:W-:Y:S01]  /*17a0*/  FADD R21, R60, R21 ;  /* 0x000000153c157221 */ /* 0x001fe20000000000 */
[----:B--2---:R-:W-:-:S04]  /*17b0*/  FADD R58, R59, R58 ;  /* 0x0000003a3b3a7221 */ /* 0x004fc80000000000 */
[----:B------:R-:W0:Y:S01]  /*17c0*/  SHFL.BFLY PT, R8, R21, 0x1, 0x1f ;  /* 0x0c201f0015087f89 */ /* 0x000e2200000e0000 */
[----:B------:R-:W-:-:S03]  /*17d0*/  F2FP.F16.F32.PACK_AB R24, R44, R39 ;  /* 0x000000272c18723e */ /* 0x000fc600000000ff */
[----:B------:R-:W1:Y:S01]  /*17e0*/  SHFL.BFLY PT, R9, R58, 0x1, 0x1f ;  /* 0x0c201f003a097f89 */ /* 0x000e6200000e0000 */
[----:B------:R-:W-:Y:S02]  /*17f0*/  F2FP.F16.F32.PACK_AB R25, R35, R34 ;  /* 0x000000222319723e */ /* 0x000fe400000000ff */
[----:B------:R-:W-:Y:S02]  /*1800*/  F2FP.F16.F32.PACK_AB R26, R20, R45 ;  /* 0x0000002d141a723e */ /* 0x000fe400000000ff */
[----:B------:R-:W-:Y:S01]  /*1810*/  F2FP.F16.F32.PACK_AB R27, R32, R33 ;  /* 0x00000021201b723e */ /* 0x000fe200000000ff */
[----:B------:R-:W-:-:S04]  /*1820*/  UIADD3 UR6, UP0, UPT, UR6, 0x20, URZ ;  /* 0x0000002006067890 */ /* 0x000fc8000ff1e0ff */
[----:B------:R-:W-:Y:S02]  /*1830*/  UIADD3.X UR7, UPT, UPT, URZ, UR7, URZ, UP0, !UPT ;  /* 0x00000007ff077290 */ /* 0x000fe400087fe4ff */
[----:B------:R-:W-:Y:S01]  /*1840*/  HMMA.16816.F32 R12, R24, R22, R12 ;  /* 0x00000016180c723c */ /* 0x000fe2000000180c */
[----:B------:R-:W-:-:S07]  /*1850*/  UISETP.GE.U32.AND UP0, UPT, UR6, UR16, UPT ;  /* 0x000000100600728c */ /* 0x000fce000bf06070 */
[----:B------:R-:W-:Y:S01]  /*1860*/  HMMA.16816.F32 R16, R24, R10, R16 ;  /* 0x0000000a1810723c */ /* 0x000fe20000001810 */
[----:B------:R-:W-:Y:S01]  /*1870*/  UISETP.GE.U32.AND.EX UP0, UPT, UR7, URZ, UPT, UP0 ;  /* 0x000000ff0700728c */ /* 0x000fe2000bf06100 */
[----:B0-----:R-:W-:Y:S01]  /*1880*/  FADD R21, R21, R8 ;  /* 0x0000000815157221 */ /* 0x001fe20000000000 */
[----:B-1----:R-:W-:Y:S01]  /*1890*/  FADD R58, R58, R9 ;  /* 0x000000093a3a7221 */ /* 0x002fe20000000000 */
[----:B------:R-:W-:Y:S02]  /*18a0*/  IMAD.MOV.U32 R44, RZ, RZ, R29 ;  /* 0x000000ffff2c7224 */ /* 0x000fe400078e001d */
[----:B------:R-:W-:Y:S01]  /*18b0*/  FFMA R3, R30, R3, R21 ;  /* 0x000000031e037223 */ /* 0x000fe20000000015 */
[----:B------:R-:W-:Y:S01]  /*18c0*/  MOV R39, R28 ;  /* 0x0000001c00277202 */ /* 0x000fe20000000f00 */
[----:B------:R-:W-:Y:S01]  /*18d0*/  FFMA R36, R31, R36, R58 ;  /* 0x000000241f247223 */ /* 0x000fe2000000003a */
[----:B------:R-:W-:Y:S02]  /*18e0*/  ULEA UR5, UR13, UR5, 0x5 ;  /* 0x000000050d057291 */ /* 0x000fe4000f8e28ff */
[----:B------:R-:W-:Y:S01]  /*18f0*/  ULEA UR4, UR11, UR4, 0x5 ;  /* 0x000000040b047291 */ /* 0x000fe2000f8e28ff */
[----:B------:R-:W-:Y:S11]  /*1900*/  BRA.U !UP0, `(.L_x_1) ;  /* 0xfffffff108287547 */ /* 0x000ff6000b83ffff */
.L_x_0:
[----:B------:R-:W0:Y:S01]  /*1910*/  S2UR UR5, SR_CgaCtaId ;  /* 0x00000000000579c3 */ /* 0x000e220000008800 */
[----:B------:R-:W-:Y:S01]  /*1920*/  UMOV UR4, 0x400 ;  /* 0x0000040000047882 */ /* 0x000fe20000000000 */
[C---:B------:R-:W-:Y:S01]  /*1930*/  LOP3.LUT R4, R0.reuse, 0x8, RZ, 0xc0, !PT ;  /* 0x0000000800047812 */ /* 0x040fe200078ec0ff */
[----:B------:R-:W-:Y:S01]  /*1940*/  IMAD.MOV.U32 R30, RZ, RZ, R17 ;  /* 0x000000ffff1e7224 */ /* 0x000fe200078e0011 */
[----:B------:R-:W-:Y:S01]  /*1950*/  SHF.R.S32.HI R6, RZ, 0x4, R0 ;  /* 0x00000004ff067819 */ /* 0x000fe20000011400 */
[C---:B------:R-:W-:Y:S01]  /*1960*/  IMAD.SHL.U32 R2, R0.reuse, 0x2, RZ ;  /* 0x0000000200027824 */ /* 0x040fe200078e00ff */
[C---:B------:R-:W-:Y:S01]  /*1970*/  LOP3.LUT R7, R0.reuse, 0x10, RZ, 0xc0, !PT ;  /* 0x0000001000077812 */ /* 0x040fe200078ec0ff */
[----:B------:R-:W-:Y:S01]  /*1980*/  IMAD.MOV.U32 R26, RZ, RZ, R3 ;  /* 0x000000ffff1a7224 */ /* 0x000fe200078e0003 */
[----:B------:R-:W-:Y:S01]  /*1990*/  LOP3.LUT R17, R0, 0x20, RZ, 0xc0, !PT ;  /* 0x0000002000117812 */ /* 0x000fe200078ec0ff */
[----:B------:R-:W-:Y:S01]  /*19a0*/  FMUL R3, R36, 8388608 ;  /* 0x4b00000024037820 */ /* 0x000fe20000400000 */
[----:B------:R-:W-:Y:S01]  /*19b0*/  SGXT R6, R6, 0x1 ;  /* 0x000000010606781a */ /* 0x000fe20000000200 */
[----:B------:R-:W-:Y:S01]  /*19c0*/  IMAD.MOV.U32 R32, RZ, RZ, R16 ;  /* 0x000000ffff207224 */ /* 0x000fe200078e0010 */
[----:B------:R-:W-:Y:S01]  /*19d0*/  ISETP.NE.U32.AND P0, PT, R17, RZ, PT ;  /* 0x000000ff1100720c */ /* 0x000fe20003f05070 */
[----:B------:R-:W-:Y:S01]  /*19e0*/  BAR.SYNC.DEFER_BLOCKING 0x0 ;  /* 0x0000000000007b1d */ /* 0x000fe20000010000 */
[----:B------:R-:W-:-:S02]  /*19f0*/  FSETP.GT.AND P1, PT, |R36|, 8.50705917302346158658e+37, PT ;  /* 0x7e8000002400780b */ /* 0x000fc40003f24200 */
[----:B------:R-:W-:Y:S02]  /*1a00*/  LOP3.LUT R6, R6, 0x204, RZ, 0xc0, !PT ;  /* 0x0000020406067812 */ /* 0x000fe400078ec0ff */
[----:B------:R-:W-:Y:S02]  /*1a10*/  SEL R5, RZ, 0x204, !P0 ;  /* 0x00000204ff057807 */ /* 0x000fe40004000000 */
[C---:B------:R-:W-:Y:S01]  /*1a20*/  FSETP.GEU.AND P4, PT, |R36|.reuse, 1.175494350822287508e-38, PT ;  /* 0x008000002400780b */ /* 0x040fe20003f8e200 */
[----:B------:R-:W-:Y:S01]  /*1a30*/  IMAD R17, R17, 0x4, R6 ;  /* 0x0000000411117824 */ /* 0x000fe200078e0206 */
[----:B------:R-:W-:Y:S01]  /*1a40*/  FSETP.GEU.AND P2, PT, R36, 1.175494350822287508e-38, PT ;  /* 0x008000002400780b */ /* 0x000fe20003f4e000 */
[----:B0-----:R-:W-:Y:S01]  /*1a50*/  ULEA UR6, UR5, UR4, 0x18 ;  /* 0x0000000405067291 */ /* 0x001fe2000f8ec0ff */
[----:B------:R-:W-:Y:S01]  /*1a60*/  SHF.L.U32 R10, R0, 0x6, RZ ;  /* 0x00000006000a7819 */ /* 0x000fe200000006ff */
[----:B------:R-:W0:Y:S01]  /*1a70*/  LDCU.64 UR4, c[0x0][0x3e0] ;  /* 0x00007c00ff0477ac */ /* 0x000e220008000a00 */
[----:B------:R-:W-:Y:S01]  /*1a80*/  LOP3.LUT R5, R5, 0x3c, R2, 0x78, !PT ;  /* 0x0000003c05057812 */ /* 0x000fe200078e7802 */
[----:B------:R-:W-:Y:S01]  /*1a90*/  @P1 FMUL R30, R30, 0.25 ;  /* 0x3e8000001e1e1820 */ /* 0x000fe20000400000 */
[----:B------:R-:W-:Y:S01]  /*1aa0*/  SHF.L.U32 R6, R0, 0x3, RZ ;  /* 0x0000000300067819 */ /* 0x000fe200000006ff */
[----:B------:R-:W-:Y:S01]  /*1ab0*/  @P1 FMUL R32, R32, 0.25 ;  /* 0x3e80000020201820 */ /* 0x000fe20000400000 */
[----:B------:R-:W-:Y:S01]  /*1ac0*/  LEA.HI R4, R4, UR6, RZ, 0x1f ;  /* 0x0000000604047c11 */ /* 0x000fe2000f8ff8ff */
[----:B------:R-:W-:Y:S01]  /*1ad0*/  @P1 FMUL R13, R13, 0.25 ;  /* 0x3e8000000d0d1820 */ /* 0x000fe20000400000 */
[----:B------:R-:W-:Y:S01]  /*1ae0*/  FSEL R3, R3, R36, !P2 ;  /* 0x0000002403037208 */ /* 0x000fe20005000000 */
[----:B------:R-:W-:Y:S01]  /*1af0*/  @P1 FMUL R36, R36, 0.25 ;  /* 0x3e80000024241820 */ /* 0x000fe20000400000 */
[----:B------:R-:W-:Y:S01]  /*1b00*/  LOP3.LUT R10, R5, 0x40, R10, 0xf8, !PT ;  /* 0x00000040050a7812 */ /* 0x000fe200078ef80a */
[----:B------:R-:W-:Y:S01]  /*1b10*/  IMAD R4, R7, 0x4, R4 ;  /* 0x0000000407047824 */ /* 0x000fe200078e0204 */
[----:B------:R-:W-:Y:S01]  /*1b20*/  SHF.R.S32.HI R7, RZ, 0x3, R0 ;  /* 0x00000003ff077819 */ /* 0x000fe20000011400 */
[C---:B------:R-:W-:Y:S01]  /*1b30*/  FMUL R5, R26.reuse, 8388608 ;  /* 0x4b0000001a057820 */ /* 0x040fe20000400000 */
[----:B------:R-:W-:Y:S01]  /*1b40*/  FSETP.GEU.AND P3, PT, R26, 1.175494350822287508e-38, PT ;  /* 0x008000001a00780b */ /* 0x000fe20003f6e000 */
[----:B------:R-:W-:Y:S01]  /*1b50*/  @!P4 FMUL R36, R36, 16777216 ;  /* 0x4b8000002424c820 */ /* 0x000fe20000400000 */
[----:B------:R-:W-:Y:S01]  /*1b60*/  SGXT R7, R7, 0x1 ;  /* 0x000000010707781a */ /* 0x000fe20000000200 */
[----:B------:R-:W-:Y:S01]  /*1b70*/  @P1 FMUL R12, R12, 0.25 ;  /* 0x3e8000000c0c1820 */ /* 0x000fe20000400000 */
[----:B------:R-:W-:Y:S01]  /*1b80*/  FSEL R5, R5, R26, !P3 ;  /* 0x0000001a05057208 */ /* 0x000fe20005800000 */
[----:B------:R-:W-:Y:S01]  /*1b90*/  @!P4 FMUL R30, R30, 16777216 ;  /* 0x4b8000001e1ec820 */ /* 0x000fe20000400000 */
[----:B------:R-:W-:Y:S01]  /*1ba0*/  LOP3.LUT R11, R7, 0x140, RZ, 0xc0, !PT ;  /* 0x00000140070b7812 */ /* 0x000fe200078ec0ff */
[----:B------:R-:W-:Y:S01]  /*1bb0*/  VIADD R7, R3, 0xc0cafb0d ;  /* 0xc0cafb0d03077836 */ /* 0x000fe20000000000 */
[----:B------:R-:W-:Y:S01]  /*1bc0*/  FSETP.GT.AND P0, PT, |R26|, 8.50705917302346158658e+37, PT ;  /* 0x7e8000001a00780b */ /* 0x000fe20003f04200 */
[----:B------:R-:W-:Y:S01]  /*1bd0*/  VIADD R9, R5, 0xc0cafb0d ;  /* 0xc0cafb0d05097836 */ /* 0x000fe20000000000 */
[----:B------:R-:W-:Y:S01]  /*1be0*/  LOP3.LUT R11, R11, 0x38, R6, 0xf8, !PT ;  /* 0x000000380b0b7812 */ /* 0x000fe200078ef806 */
[----:B------:R-:W-:Y:S01]  /*1bf0*/  @!P4 FMUL R32, R32, 16777216 ;  /* 0x4b8000002020c820 */ /* 0x000fe20000400000 */
[----:B------:R-:W-:Y:S01]  /*1c00*/  LOP3.LUT R16, R7, 0xff800000, RZ, 0xc0, !PT ;  /* 0xff80000007107812 */ /* 0x000fe200078ec0ff */
[----:B------:R-:W-:Y:S01]  /*1c10*/  @!P4 FMUL R13, R13, 16777216 ;  /* 0x4b8000000d0dc820 */ /* 0x000fe20000400000 */
[----:B------:R-:W-:Y:S01]  /*1c20*/  LOP3.LUT R24, R11, 0x40, R0, 0x78, !PT ;  /* 0x000000400b187812 */ /* 0x000fe200078e7800 */
[----:B------:R-:W-:Y:S01]  /*1c30*/  @!P4 FMUL R12, R12, 16777216 ;  /* 0x4b8000000c0cc820 */ /* 0x000fe20000400000 */
[----:B------:R-:W-:Y:S01]  /*1c40*/  FSEL R8, RZ, -23, P2 ;  /* 0xc1b80000ff087808 */ /* 0x000fe20001000000 */
[----:B0-----:R-:W-:Y:S01]  /*1c50*/  UIMAD UR4, UR9, UR4, URZ ;  /* 0x00000004090472a4 */ /* 0x001fe2000f8e02ff */
[C---:B------:R-:W-:Y:S01]  /*1c60*/  FSETP.GEU.AND P2, PT, |R26|.reuse, 1.175494350822287508e-38, PT ;  /* 0x008000001a00780b */ /* 0x040fe20003f4e200 */
[----:B------:R-:W-:Y:S01]  /*1c70*/  IMAD.IADD R7, R17, 0x1, R24 ;  /* 0x0000000111077824 */ /* 0x000fe200078e0218 */
[----:B------:R-:W-:Y:S01]  /*1c80*/  LOP3.LUT R20, R9, 0xff800000, RZ, 0xc0, !PT ;  /* 0xff80000009147812 */ /* 0x000fe200078ec0ff */
[----:B------:R-:W0:Y:S01]  /*1c90*/  MUFU.RCP R17, R36 ;  /* 0x0000002400117308 */ /* 0x000e220000001000 */
[----:B------:R-:W-:Y:S01]  /*1ca0*/  I2FP.F32.S32 R9, R16 ;  /* 0x0000001000097245 */ /* 0x000fe20000201400 */
[----:B------:R-:W-:Y:S01]  /*1cb0*/  @P0 FMUL R26, R26, 0.25 ;  /* 0x3e8000001a1a0820 */ /* 0x000fe20000400000 */
[----:B------:R-:W-:Y:S01]  /*1cc0*/  FSEL R11, RZ, -23, P3 ;  /* 0xc1b80000ff0b7808 */ /* 0x000fe20001800000 */
[----:B------:R-:W-:Y:S01]  /*1cd0*/  @P0 FMUL R19, R19, 0.25 ;  /* 0x3e80000013130820 */ /* 0x000fe20000400000 */
[----:B------:R-:W-:Y:S01]  /*1ce0*/  I2FP.F32.S32 R22, R20 ;  /* 0x0000001400167245 */ /* 0x000fe20000201400 */
[----:B------:R-:W-:Y:S01]  /*1cf0*/  FFMA.FTZ R8, R9, 1.1920928955078125e-07, R8 ;  /* 0x3400000009087823 */ /* 0x000fe20000010008 */
[----:B------:R-:W-:Y:S01]  /*1d00*/  MOV R25, 0x3dc6b27f ;  /* 0x3dc6b27f00197802 */ /* 0x000fe20000000f00 */
[----:B------:R-:W-:Y:S01]  /*1d10*/  @P0 FMUL R18, R18, 0.25 ;  /* 0x3e80000012120820 */ /* 0x000fe20000400000 */
[----:B------:R-:W-:Y:S01]  /*1d20*/  @P0 FMUL R15, R15, 0.25 ;  /* 0x3e8000000f0f0820 */ /* 0x000fe20000400000 */
[----:B------:R-:W-:Y:S01]  /*1d30*/  FFMA.FTZ R9, R22, 1.1920928955078125e-07, R11 ;  /* 0x3400000016097823 */ /* 0x000fe2000001000b */
[----:B------:R-:W-:Y:S01]  /*1d40*/  @!P2 FMUL R26, R26, 16777216 ;  /* 0x4b8000001a1aa820 */ /* 0x000fe20000400000 */
[----:B------:R-:W-:-:S02]  /*1d50*/  IMAD.IADD R11, R3, 0x1, -R16 ;  /* 0x00000001030b7824 */ /* 0x000fc400078e0a10 */
[----:B------:R-:W-:Y:S01]  /*1d60*/  @P0 FMUL R14, R14, 0.25 ;  /* 0x3e8000000e0e0820 */ /* 0x000fe20000400000 */
[----:B------:R-:W-:Y:S02]  /*1d70*/  IMAD.IADD R16, R5, 0x1, -R20 ;  /* 0x0000000105107824 */ /* 0x000fe400078e0a14 */
[----:B------:R-:W-:Y:S01]  /*1d80*/  @!P2 FMUL R19, R19, 16777216 ;  /* 0x4b8000001313a820 */ /* 0x000fe20000400000 */
[----:B------:R-:W-:Y:S01]  /*1d90*/  FADD R11, R11, -1 ;  /* 0xbf8000000b0b7421 */ /* 0x000fe20000000000 */
[C---:B0-----:R-:W-:Y:S01]  /*1da0*/  FMUL R21, R17.reuse, R30 ;  /* 0x0000001e11157220 */ /* 0x041fe20000400000 */
[C---:B------:R-:W-:Y:S01]  /*1db0*/  FMUL R22, R17.reuse, R32 ;  /* 0x0000002011167220 */ /* 0x040fe20000400000 */
[C---:B------:R-:W-:Y:S01]  /*1dc0*/  FMUL R24, R17.reuse, R13 ;  /* 0x0000000d11187220 */ /* 0x040fe20000400000 */
[----:B------:R-:W-:Y:S01]  /*1dd0*/  FMUL R23, R17, R12 ;  /* 0x0000000c11177220 */ /* 0x000fe20000400000 */
[CC--:B------:R-:W-:Y:S01]  /*1de0*/  FFMA.FTZ R12, R11.reuse, R25.reuse, -0.16845393180847167969 ;  /* 0xbe2c7f300b0c7423 */ /* 0x0c0fe20000010019 */
[----:B------:R-:W0:Y:S01]  /*1df0*/  MUFU.RCP R17, R26 ;  /* 0x0000001a00117308 */ /* 0x000e220000001000 */
[----:B------:R-:W-:Y:S01]  /*1e00*/  FADD R16, R16, -1 ;  /* 0xbf80000010107421 */ /* 0x000fe20000000000 */
[----:B------:R-:W-:Y:S01]  /*1e10*/  @!P2 FMUL R18, R18, 16777216 ;  /* 0x4b8000001212a820 */ /* 0x000fe20000400000 */
[----:B------:R-:W-:Y:S01]  /*1e20*/  FFMA.FTZ R12, R11, R12, 0.1716887056827545166 ;  /* 0x3e2fcf2a0b0c7423 */ /* 0x000fe2000001000c */
[----:B------:R-:W-:Y:S01]  /*1e30*/  @!P2 FMUL R15, R15, 16777216 ;  /* 0x4b8000000f0fa820 */ /* 0x000fe20000400000 */
[----:B------:R-:W-:Y:S01]  /*1e40*/  FFMA.FTZ R13, R16, R25, -0.16845393180847167969 ;  /* 0xbe2c7f30100d7423 */ /* 0x000fe20000010019 */
[----:B------:R-:W-:Y:S01]  /*1e50*/  @!P2 FMUL R14, R14, 16777216 ;  /* 0x4b8000000e0ea820 */ /* 0x000fe20000400000 */
[----:B------:R-:W-:Y:S01]  /*1e60*/  FFMA.FTZ R12, R11, R12, -0.17900948226451873779 ;  /* 0xbe374e430b0c7423 */ /* 0x000fe2000001000c */
[----:B------:R-:W-:Y:S01]  /*1e70*/  F2FP.F16.F32.PACK_AB R23, R22, R23 ;  /* 0x000000171617723e */ /* 0x000fe200000000ff */
[C---:B------:R-:W-:Y:S01]  /*1e80*/  FFMA.FTZ R13, R16.reuse, R13, 0.1716887056827545166 ;  /* 0x3e2fcf2a100d7423 */ /* 0x040fe2000001000d */
[----:B------:R-:W-:Y:S01]  /*1e90*/  F2FP.F16.F32.PACK_AB R21, R21, R24 ;  /* 0x000000181515723e */ /* 0x000fe200000000ff */
[----:B------:R-:W-:Y:S01]  /*1ea0*/  FFMA.FTZ R12, R11, R12, 0.20512372255325317383 ;  /* 0x3e520bf40b0c7423 */ /* 0x000fe2000001000c */
[----:B------:R-:W-:Y:S01]  /*1eb0*/  ISETP.GE.U32.AND P2, PT, R3, 0x7f800000, PT ;  /* 0x7f8000000300780c */ /* 0x000fe20003f46070 */
[----:B------:R-:W-:Y:S01]  /*1ec0*/  FFMA.FTZ R13, R16, R13, -0.17900948226451873779 ;  /* 0xbe374e43100d7423 */ /* 0x000fe2000001000d */
[----:B------:R-:W-:Y:S01]  /*1ed0*/  STS [R10+UR6], R23 ;  /* 0x000000170a007988 */ /* 0x000fe20008000806 */
[----:B------:R-:W-:Y:S01]  /*1ee0*/  FFMA.FTZ R12, R11, R12, -0.24046532809734344482 ;  /* 0xbe763c8b0b0c7423 */ /* 0x000fe2000001000c */
[----:B------:R-:W-:Y:S01]  /*1ef0*/  LOP3.LUT P0, RZ, R0, 0x60, RZ, 0xc0, !PT ;  /* 0x0000006000ff7812 */ /* 0x000fe2000780c0ff */
[C---:B0-----:R-:W-:Y:S01]  /*1f00*/  FMUL R19, R17.reuse, R19 ;  /* 0x0000001311137220 */ /* 0x041fe20000400000 */
[C---:B------:R-:W-:Y:S01]  /*1f10*/  FMUL R18, R17.reuse, R18 ;  /* 0x0000001211127220 */ /* 0x040fe20000400000 */
[C---:B------:R-:W-:Y:S01]  /*1f20*/  FMUL R20, R17.reuse, R15 ;  /* 0x0000000f11147220 */ /* 0x040fe20000400000 */
[----:B------:R-:W-:Y:S01]  /*1f30*/  FMUL R17, R17, R14 ;  /* 0x0000000e11117220 */ /* 0x000fe20000400000 */
[----:B------:R-:W-:Y:S01]  /*1f40*/  LOP3.LUT R14, R10, 0x40, RZ, 0x3c, !PT ;  /* 0x000000400a0e7812 */ /* 0x000fe200078e3cff */
[----:B------:R-:W-:Y:S01]  /*1f50*/  FFMA.FTZ R12, R11, R12, 0.28857114911079406738 ;  /* 0x3e93bf990b0c7423 */ /* 0x000fe2000001000c */
[----:B------:R-:W-:Y:S01]  /*1f60*/  FFMA.FTZ R13, R16, R13, 0.20512372255325317383 ;  /* 0x3e520bf4100d7423 */ /* 0x000fe2000001000d */
[----:B------:R-:W-:Y:S01]  /*1f70*/  F2FP.F16.F32.PACK_AB R19, R19, R20 ;  /* 0x000000141313723e */ /* 0x000fe200000000ff */
[----:B------:R0:W-:Y:S01]  /*1f80*/  STS [R10+UR6+0x80], R21 ;  /* 0x000080150a007988 */ /* 0x0001e20008000806 */
[----:B------:R-:W-:Y:S01]  /*1f90*/  F2FP.F16.F32.PACK_AB R17, R18, R17 ;  /* 0x000000111211723e */ /* 0x000fe200000000ff */
[C---:B------:R-:W-:Y:S01]  /*1fa0*/  FFMA.FTZ R12, R11.reuse, R12, -0.36067417263984680176 ;  /* 0xbeb8aa490b0c7423 */ /* 0x040fe2000001000c */
[C---:B------:R-:W-:Y:S01]  /*1fb0*/  FFMA.FTZ R13, R16.reuse, R13, -0.24046532809734344482 ;  /* 0xbe763c8b100d7423 */ /* 0x040fe2000001000d */
[----:B------:R-:W-:Y:S01]  /*1fc0*/  STS [R14+UR6+0x180], R19 ;  /* 0x000180130e007988 */ /* 0x000fe20008000806 */
[----:B------:R-:W1:Y:S01]  /*1fd0*/  LDC R20, c[0x0][0x3e8] ;  /* 0x0000fa00ff147b82 */ /* 0x000e620000000800 */
[C---:B------:R-:W-:Y:S01]  /*1fe0*/  FFMA.FTZ R12, R11.reuse, R12, 0.48089820146560668945 ;  /* 0x3ef6384a0b0c7423 */ /* 0x040fe2000001000c */
[C---:B------:R-:W-:Y:S01]  /*1ff0*/  FFMA.FTZ R13, R16.reuse, R13, 0.28857114911079406738 ;  /* 0x3e93bf99100d7423 */ /* 0x040fe2000001000d */
[----:B------:R2:W-:Y:S05]  /*2000*/  STS [R14+UR6+0x100], R17 ;  /* 0x000100110e007988 */ /* 0x0005ea0008000806 */
[----:B------:R-:W-:Y:S01]  /*2010*/  BAR.SYNC.DEFER_BLOCKING 0x0 ;  /* 0x0000000000007b1d */ /* 0x000fe20000010000 */
[C---:B------:R-:W-:Y:S01]  /*2020*/  FFMA.FTZ R12, R11.reuse, R12, -0.72134751081466674805 ;  /* 0xbf38aa3b0b0c7423 */ /* 0x040fe2000001000c */
[----:B------:R-:W-:Y:S01]  /*2030*/  FFMA.FTZ R13, R16, R13, -0.36067417263984680176 ;  /* 0xbeb8aa49100d7423 */ /* 0x000fe2000001000d */
[----:B0-----:R-:W-:Y:S01]  /*2040*/  LOP3.LUT R21, R6, 0x38, RZ, 0xc0, !PT ;  /* 0x0000003806157812 */ /* 0x001fe200078ec0ff */
[----:B------:R-:W-:Y:S01]  /*2050*/  USHF.L.U32 UR7, UR4, 0x1, URZ ;  /* 0x0000000104077899 */ /* 0x000fe200080006ff */
[----:B------:R-:W-:Y:S01]  /*2060*/  FMUL R12, R11, R12 ;  /* 0x0000000c0b0c7220 */ /* 0x000fe20000400000 */
[----:B------:R-:W-:Y:S01]  /*2070*/  FFMA.FTZ R13, R16, R13, 0.48089820146560668945 ;  /* 0x3ef6384a100d7423 */ /* 0x000fe2000001000d */
[----:B------:R-:W-:Y:S01]  /*2080*/  LOP3.LUT R6, R7, 0x4, RZ, 0x3c, !PT ;  /* 0x0000000407067812 */ /* 0x000fe200078e3cff */
[----:B------:R-:W-:-:S02]  /*2090*/  IMAD.IADD R21, R21, 0x1, R4 ;  /* 0x0000000115157824 */ /* 0x000fc400078e0204 */
[C---:B------:R-:W-:Y:S01]  /*20a0*/  FMUL R12, R11.reuse, R12 ;  /* 0x0000000c0b0c7220 */ /* 0x040fe20000400000 */
[C---:B------:R-:W-:Y:S01]  /*20b0*/  FFMA.FTZ R13, R16.reuse, R13, -0.72134751081466674805 ;  /* 0xbf38aa3b100d7423 */ /* 0x040fe2000001000d */
[----:B------:R-:W-:Y:S02]  /*20c0*/  @P2 MOV R4, 0x7f800000 ;  /* 0x7f80000000042802 */ /* 0x000fe40000000f00 */
[----:B------:R-:W-:Y:S01]  /*20d0*/  FFMA.FTZ R11, R11, 1.4426950216293334961, R12 ;  /* 0x3fb8aa3b0b0b7823 */ /* 0x000fe2000001000c */
[----:B------:R-:W-:Y:S01]  /*20e0*/  FMUL R15, R16, R13 ;  /* 0x0000000d100f7220 */ /* 0x000fe20000400000 */
[----:B------:R-:W-:Y:S01]  /*20f0*/  ISETP.GE.U32.AND P3, PT, R5, 0x7f800000, PT ;  /* 0x7f8000000500780c */ /* 0x000fe20003f66070 */
[----:B------:R-:W0:Y:S01]  /*2100*/  LDC.64 R12, c[0x0][0x398] ;  /* 0x0000e600ff0c7b82 */ /* 0x000e220000000a00 */
[----:B--2---:R-:W-:Y:S01]  /*2110*/  FADD R14, R8, R11 ;  /* 0x0000000b080e7221 */ /* 0x004fe20000000000 */
[----:B------:R-:W-:Y:S01]  /*2120*/  SHF.R.U32.HI R8, RZ, 0x5, R0 ;  /* 0x00000005ff087819 */ /* 0x000fe20000011600 */
[----:B------:R-:W-:Y:S01]  /*2130*/  IMAD R0, R38, UR5, RZ ;  /* 0x0000000526007c24 */ /* 0x000fe2000f8e02ff */
[C---:B------:R-:W-:Y:S01]  /*2140*/  FSETP.NEU.AND P1, PT, R3.reuse, RZ, PT ;  /* 0x000000ff0300720b */ /* 0x040fe20003f2d000 */
[----:B------:R-:W-:Y:S01]  /*2150*/  @P2 FFMA.FTZ R14, R3, R4, +INF ;  /* 0x7f800000030e2423 */ /* 0x000fe20000010004 */
[----:B------:R-:W-:Y:S01]  /*2160*/  FMUL R15, R16, R15 ;  /* 0x0000000f100f7220 */ /* 0x000fe20000400000 */
[----:B------:R-:W-:Y:S01]  /*2170*/  IMAD.SHL.U32 R3, R0, 0x2, RZ ;  /* 0x0000000200037824 */ /* 0x000fe200078e00ff */
[----:B------:R2:W3:Y:S01]  /*2180*/  LDS R17, [R7+UR6] ;  /* 0x0000000607117984 */ /* 0x0004e20008000800 */
[----:B------:R-:W-:Y:S01]  /*2190*/  UIMAD.WIDE UR4, UR4, 0x2, URZ ;  /* 0x00000002040478a5 */ /* 0x000fe2000f8e02ff */
[----:B------:R-:W-:Y:S01]  /*21a0*/  FFMA.FTZ R16, R16, 1.4426950216293334961, R15 ;  /* 0x3fb8aa3b10107823 */ /* 0x000fe2000001000f */
[----:B------:R-:W-:Y:S01]  /*21b0*/  IMAD.HI R0, R0, 0x2, RZ ;  /* 0x0000000200007827 */ /* 0x000fe200078e02ff */
[----:B------:R4:W5:Y:S01]  /*21c0*/  LDS R19, [R6+UR6] ;  /* 0x0000000606137984 */ /* 0x0009620008000800 */
[----:B------:R-:W-:-:S02]  /*21d0*/  FSETP.NEU.AND P2, PT, R5, RZ, PT ;  /* 0x000000ff0500720b */ /* 0x000fc40003f4d000 */
[----:B------:R-:W-:Y:S01]  /*21e0*/  FADD R16, R9, R16 ;  /* 0x0000001009107221 */ /* 0x000fe20000000000 */
[----:B------:R-:W-:Y:S01]  /*21f0*/  @P3 IMAD.MOV.U32 R4, RZ, RZ, 0x7f800000 ;  /* 0x7f800000ff043424 */ /* 0x000fe200078e00ff */
[----:B--2---:R-:W-:Y:S02]  /*2200*/  SGXT.U32 R7, R8, 0x2 ;  /* 0x000000020807781a */ /* 0x004fe40000000000 */
[----:B------:R-:W-:Y:S01]  /*2210*/  FSEL R14, R14, -INF , P1 ;  /* 0xff8000000e0e7808 */ /* 0x000fe20000800000 */
[----:B------:R-:W-:Y:S01]  /*2220*/  @P3 FFMA.FTZ R16, R5, R4, +INF ;  /* 0x7f80000005103423 */ /* 0x000fe20000010004 */
[----:B------:R-:W2:Y:S01]  /*2230*/  LDCU UR4, c[0x0][0x3ec] ;  /* 0x00007d80ff0477ac */ /* 0x000ea20008000800 */
[----:B-1----:R-:W-:Y:S02]  /*2240*/  IMAD R7, R7, R20, RZ ;  /* 0x0000001407077224 */ /* 0x002fe400078e02ff */
[----:B------:R-:W-:Y:S01]  /*2250*/  FFMA R14, R14, 0.69314718246459960938, R29 ;  /* 0x3f3172180e0e7823 */ /* 0x000fe2000000001d */
[----:B0-----:R-:W-:Y:S01]  /*2260*/  IADD3 R12, P4, P5, R3, UR7, R12 ;  /* 0x00000007030c7c10 */ /* 0x001fe2000fd9e00c */
[----:B------:R-:W-:-:S03]  /*2270*/  IMAD R3, R20, 0x4, R7 ;  /* 0x0000000414037824 */ /* 0x000fc600078e0207 */
[----:B------:R-:W-:Y:S02]  /*2280*/  IADD3.X R18, PT, PT, R0, UR5, R13, P4, P5 ;  /* 0x0000000500127c10 */ /* 0x000fe4000a7ea40d */
[C---:B------:R-:W-:Y:S02]  /*2290*/  LEA R9, R20.reuse, R3, 0x2 ;  /* 0x0000000314097211 */ /* 0x040fe400078e10ff */
[-C--:B------:R-:W-:Y:S02]  /*22a0*/  LEA R4, P3, R7, R12.reuse, 0x1 ;  /* 0x0000000c07047211 */ /* 0x080fe400078608ff */
[----:B----4-:R-:W-:Y:S01]  /*22b0*/  LEA R6, P4, R3, R12, 0x1 ;  /* 0x0000000c03067211 */ /* 0x010fe200078808ff */
[----:B------:R-:W-:Y:S01]  /*22c0*/  IMAD R0, R20, 0x4, R9 ;  /* 0x0000000414007824 */ /* 0x000fe200078e0209 */
[-C--:B------:R-:W-:Y:S02]  /*22d0*/  LEA.HI.X.SX32 R5, R7, R18.reuse, 0x1, P3 ;  /* 0x0000001207057211 */ /* 0x080fe400018f0eff */
[----:B------:R-:W-:Y:S01]  /*22e0*/  LEA.HI.X.SX32 R7, R3, R18, 0x1, P4 ;  /* 0x0000001203077211 */ /* 0x000fe200020f0eff */
[----:B--2---:R-:W-:Y:S01]  /*22f0*/  UIMAD UR4, UR9, UR4, URZ ;  /* 0x00000004090472a4 */ /* 0x004fe2000f8e02ff */
[----:B------:R-:W-:-:S02]  /*2300*/  LEA R8, P3, R9, R12, 0x1 ;  /* 0x0000000c09087211 */ /* 0x000fc400078608ff */
[C---:B------:R-:W-:Y:S01]  /*2310*/  LEA R10, P5, R0.reuse, R12, 0x1 ;  /* 0x0000000c000a7211 */ /* 0x040fe200078a08ff */
[----:B------:R-:W-:Y:S01]  /*2320*/  USHF.L.U32 UR7, UR4, 0x2, URZ ;  /* 0x0000000204077899 */ /* 0x000fe200080006ff */
[-C--:B------:R-:W-:Y:S01]  /*2330*/  LEA.HI.X.SX32 R9, R9, R18.reuse, 0x1, P3 ;  /* 0x0000001209097211 */ /* 0x080fe200018f0eff */
[----:B------:R-:W0:Y:S01]  /*2340*/  LDC.64 R12, c[0x0][0x3a0] ;  /* 0x0000e800ff0c7b82 */ /* 0x000e220000000a00 */
[----:B------:R-:W-:Y:S01]  /*2350*/  LEA.HI.X.SX32 R11, R0, R18, 0x1, P5 ;  /* 0x00000012000b7211 */ /* 0x000fe200028f0eff */
[----:B------:R-:W-:Y:S01]  /*2360*/  UIMAD.WIDE UR4, UR4, 0x4, URZ ;  /* 0x00000004040478a5 */ /* 0x000fe2000f8e02ff */
[----:B---3--:R1:W-:Y:S01]  /*2370*/  STG.E.U16 desc[UR14][R4.64], R17 ;  /* 0x0000001104007986 */ /* 0x0083e2000c10150e */
[----:B------:R-:W-:Y:S02]  /*2380*/  FSEL R3, R16, -INF , P2 ;  /* 0xff80000010037808 */ /* 0x000fe40001000000 */
[----:B------:R-:W-:Y:S01]  /*2390*/  LOP3.LUT R0, R2, 0x78, RZ, 0xc0, !PT ;  /* 0x0000007802007812 */ /* 0x000fe200078ec0ff */
[----:B-----5:R2:W-:Y:S02]  /*23a0*/  STG.E.U16 desc[UR14][R6.64], R19 ;  /* 0x0000001306007986 */ /* 0x0205e4000c10150e */
[----:B------:R-:W-:Y:S01]  /*23b0*/  FFMA R15, R3, 0.69314718246459960938, R28 ;  /* 0x3f317218030f7823 */ /* 0x000fe2000000001c */
[----:B------:R-:W-:-:S02]  /*23c0*/  IMAD.SHL.U32 R3, R38, 0x4, RZ ;  /* 0x0000000426037824 */ /* 0x000fc400078e00ff */
[----:B------:R-:W-:Y:S01]  /*23d0*/  IMAD.HI R38, R38, 0x4, RZ ;  /* 0x0000000426267827 */ /* 0x000fe200078e02ff */
[----:B-1----:R-:W-:Y:S02]  /*23e0*/  PRMT R5, R17, 0x7632, R5 ;  /* 0x0000763211057816 */ /* 0x002fe40000000005 */
[----:B--2---:R-:W-:-:S03]  /*23f0*/  PRMT R7, R19, 0x7632, R7 ;  /* 0x0000763213077816 */ /* 0x004fc60000000007 */
[----:B------:R1:W-:Y:S04]  /*2400*/  STG.E.U16 desc[UR14][R8.64], R5 ;  /* 0x0000000508007986 */ /* 0x0003e8000c10150e */
[----:B------:R1:W-:Y:S01]  /*2410*/  STG.E.U16 desc[UR14][R10.64], R7 ;  /* 0x000000070a007986 */ /* 0x0003e2000c10150e */
[----:B------:R-:W-:Y:S01]  /*2420*/  BAR.SYNC.DEFER_BLOCKING 0x0 ;  /* 0x0000000000007b1d */ /* 0x000fe20000010000 */
[----:B0-----:R-:W-:-:S04]  /*2430*/  IADD3 R2, P1, P2, R3, UR7, R12 ;  /* 0x0000000703027c10 */ /* 0x001fc8000fa3e00c */
[----:B------:R-:W-:Y:S01]  /*2440*/  IADD3.X R3, PT, PT, R38, UR5, R13, P1, P2 ;  /* 0x0000000526037c10 */ /* 0x000fe20008fe440d */
[----:B------:R1:W-:Y:S02]  /*2450*/  STS.64 [R0+UR6], R14 ;  /* 0x0000000e00007988 */ /* 0x0003e40008000a06 */
[----:B------:R-:W-:Y:S06]  /*2460*/  BAR.SYNC.DEFER_BLOCKING 0x0 ;  /* 0x0000000000007b1d */ /* 0x000fec0000010000 */
[----:B------:R-:W-:Y:S05]  /*2470*/  @P0 EXIT ;  /* 0x000000000000094d */ /* 0x000fea0003800000 */
[----:B------:R-:W0:Y:S04]  /*2480*/  LDS R21, [R21] ;  /* 0x0000000015157984 */ /* 0x000e280000000800 */
[----:B0-----:R-:W-:Y:S01]  /*2490*/  STG.E desc[UR14][R2.64], R21 ;  /* 0x0000001502007986 */ /* 0x001fe2000c10190e */
[----:B------:R-:W-:Y:S05]  /*24a0*/  EXIT ;  /* 0x000000000000794d */ /* 0x000fea0003800000 */
.L_x_2:
[----:B------:R-:W-:-:S00]  /*24b0*/  BRA `(.L_x_2) ;  /* 0xfffffffc00fc7947 */ /* 0x000fc0000383ffff */
[----:B------:R-:W-:-:S00]  /*24c0*/  NOP ;  /* 0x0000000000007918 */ /* 0x000fc00000000000 */
        /* <DEDUP_REMOVED lines=11> */
.L_x_3:


//--------------------- .nv.global.init           --------------------------
	.section	.nv.global.init,"aw",@progbits
.nv.global.init:
	.type		_$_str,@object
	.size		_$_str,(.L_0 - _$_str)
_$_str:
        /*0000*/ 	.byte	0x5f, 0x5f, 0x43, 0x55, 0x44, 0x41, 0x5f, 0x46, 0x54, 0x5a, 0x00
.L_0:


//--------------------- .nv.shared.attn_fwd       --------------------------
	.section	.nv.shared.attn_fwd,"aw",@nobits
	.sectionflags	@""
	.align	16
	.zero		1024


//--------------------- .nv.shared.reserved.0     --------------------------
	.section	.nv.shared.reserved.0,"aw",@nobits
	.weak		__nv_reservedSMEM_offset_0_alias
	.size		__nv_reservedSMEM_offset_0_alias, 0, 64
	.other		__nv_reservedSMEM_offset_0_alias,@"STO_CUDA_RESERVED_SHARED STV_DEFAULT"
__nv_reservedSMEM_offset_0_alias:
	.zero		0
	.zero		64


//--------------------- .nv.constant0.attn_fwd    --------------------------
	.section	.nv.constant0.attn_fwd,"a",@progbits
	.sectionflags	@""
	.align	4
.nv.constant0.attn_fwd:
	.zero		1032


//--------------------- SYMBOLS --------------------------

	.type		.nv.reservedSmem.offset0,@object
	.size		.nv.reservedSmem.offset0,0x4
	.type		.nv.reservedSmem.cap,@object
	.size		.nv.reservedSmem.cap,0x4
